//
// Generated by NVIDIA NVVM Compiler
//
// Compiler Build ID: CL-36424714
// Cuda compilation tools, release 13.0, V13.0.88
// Based on NVVM 20.0.0
//

.version 9.0
.target sm_100
.address_size 64

	// .globl	_Z16gemm_bf16_kernelPK13__nv_bfloat16S1_PS_iiiiii
// _ZZ16gemm_bf16_kernelPK13__nv_bfloat16S1_PS_iiiiiiE6smem_a has been demoted
// _ZZ16gemm_bf16_kernelPK13__nv_bfloat16S1_PS_iiiiiiE6smem_b has been demoted

.visible .entry _Z16gemm_bf16_kernelPK13__nv_bfloat16S1_PS_iiiiii(
	.param .u64 .ptr .align 1 _Z16gemm_bf16_kernelPK13__nv_bfloat16S1_PS_iiiiii_param_0,
	.param .u64 .ptr .align 1 _Z16gemm_bf16_kernelPK13__nv_bfloat16S1_PS_iiiiii_param_1,
	.param .u64 .ptr .align 1 _Z16gemm_bf16_kernelPK13__nv_bfloat16S1_PS_iiiiii_param_2,
	.param .u32 _Z16gemm_bf16_kernelPK13__nv_bfloat16S1_PS_iiiiii_param_3,
	.param .u32 _Z16gemm_bf16_kernelPK13__nv_bfloat16S1_PS_iiiiii_param_4,
	.param .u32 _Z16gemm_bf16_kernelPK13__nv_bfloat16S1_PS_iiiiii_param_5,
	.param .u32 _Z16gemm_bf16_kernelPK13__nv_bfloat16S1_PS_iiiiii_param_6,
	.param .u32 _Z16gemm_bf16_kernelPK13__nv_bfloat16S1_PS_iiiiii_param_7,
	.param .u32 _Z16gemm_bf16_kernelPK13__nv_bfloat16S1_PS_iiiiii_param_8
)
.maxntid 256
{
	.reg .pred 	%p<108>;
	.reg .b16 	%rs<393>;
	.reg .b32 	%r<5165>;
	.reg .b32 	%f<10>;
	.reg .b64 	%rd<132>;
	// demoted variable
	.shared .align 16 .b8 _ZZ16gemm_bf16_kernelPK13__nv_bfloat16S1_PS_iiiiiiE6smem_a[20480];
	// demoted variable
	.shared .align 16 .b8 _ZZ16gemm_bf16_kernelPK13__nv_bfloat16S1_PS_iiiiiiE6smem_b[17408];
	ld.param.u64 	%rd37, [_Z16gemm_bf16_kernelPK13__nv_bfloat16S1_PS_iiiiii_param_0];
	ld.param.u64 	%rd38, [_Z16gemm_bf16_kernelPK13__nv_bfloat16S1_PS_iiiiii_param_1];
	ld.param.u32 	%r266, [_Z16gemm_bf16_kernelPK13__nv_bfloat16S1_PS_iiiiii_param_3];
	ld.param.u32 	%r273, [_Z16gemm_bf16_kernelPK13__nv_bfloat16S1_PS_iiiiii_param_5];
	ld.param.u32 	%r269, [_Z16gemm_bf16_kernelPK13__nv_bfloat16S1_PS_iiiiii_param_6];
	cvta.to.global.u64 	%rd1, %rd37;
	cvta.to.global.u64 	%rd2, %rd38;
	mov.f32 	%f1, 0f00000000;
	// begin inline asm
	{.reg .b16 low;
  cvt.rn.bf16.f32 low, %f1;
  mov.b32 %r5133, {low,low};}

	// end inline asm
	mov.u32 	%r274, %tid.x;
	mov.u32 	%r276, %ctaid.y;
	shr.u32 	%r2, %r274, 4;
	shr.u32 	%r277, %r274, 2;
	shl.b32 	%r3, %r274, 3;
	and.b32  	%r278, %r3, 24;
	shl.b32 	%r279, %r276, 7;
	or.b32  	%r4, %r279, %r277;
	setp.lt.s32 	%p1, %r278, %r273;
	cvt.u64.u32 	%rd3, %r278;
	setp.lt.s32 	%p2, %r4, %r266;
	mul.lo.s32 	%r5, %r4, %r269;
	cvt.s64.s32 	%rd40, %r5;
	add.s64 	%rd41, %rd40, %rd3;
	shl.b64 	%rd42, %rd41, 1;
	add.s64 	%rd4, %rd1, %rd42;
	add.s64 	%rd5, %rd37, %rd42;
	and.pred  	%p3, %p2, %p1;
	@%p3 bra 	$L__BB0_2;
	mov.f32 	%f2, 0f00000000;
	// begin inline asm
	{  cvt.rn.bf16.f32 %rs41, %f2;}

	// end inline asm
	mov.b32 	%r5121, {%rs41, %rs41};
	mov.u32 	%r5122, %r5121;
	mov.u32 	%r5123, %r5121;
	mov.u32 	%r5124, %r5121;
	bra.uni 	$L__BB0_5;
$L__BB0_2:
	and.b64  	%rd43, %rd5, 15;
	setp.ne.s64 	%p4, %rd43, 0;
	@%p4 bra 	$L__BB0_4;
	ld.global.v4.b32 	{%r5124, %r5123, %r5122, %r5121}, [%rd4];
	bra.uni 	$L__BB0_5;
$L__BB0_4:
	ld.global.u16 	%rs33, [%rd4];
	ld.global.u16 	%rs34, [%rd4+2];
	ld.global.u16 	%rs35, [%rd4+4];
	ld.global.u16 	%rs36, [%rd4+6];
	ld.global.u16 	%rs37, [%rd4+8];
	ld.global.u16 	%rs38, [%rd4+10];
	ld.global.u16 	%rs39, [%rd4+12];
	ld.global.u16 	%rs40, [%rd4+14];
	mov.b32 	%r5121, {%rs39, %rs40};
	mov.b32 	%r5122, {%rs37, %rs38};
	mov.b32 	%r5123, {%rs35, %rs36};
	mov.b32 	%r5124, {%rs33, %rs34};
$L__BB0_5:
	ld.param.u32 	%r5023, [_Z16gemm_bf16_kernelPK13__nv_bfloat16S1_PS_iiiiii_param_6];
	ld.param.u64 	%rd123, [_Z16gemm_bf16_kernelPK13__nv_bfloat16S1_PS_iiiiii_param_0];
	cvt.u32.u64 	%r280, %rd3;
	setp.ge.s32 	%p5, %r280, %r273;
	add.s32 	%r281, %r4, 64;
	setp.ge.s32 	%p6, %r281, %r266;
	or.pred  	%p7, %p6, %p5;
	shl.b32 	%r282, %r5023, 6;
	add.s32 	%r283, %r5, %r282;
	cvt.s64.s32 	%rd45, %r283;
	add.s64 	%rd46, %rd45, %rd3;
	shl.b64 	%rd47, %rd46, 1;
	add.s64 	%rd6, %rd1, %rd47;
	add.s64 	%rd7, %rd123, %rd47;
	@%p7 bra 	$L__BB0_9;
	and.b64  	%rd48, %rd7, 15;
	setp.eq.s64 	%p8, %rd48, 0;
	@%p8 bra 	$L__BB0_8;
	ld.global.u16 	%rs42, [%rd6];
	ld.global.u16 	%rs43, [%rd6+2];
	ld.global.u16 	%rs44, [%rd6+4];
	ld.global.u16 	%rs45, [%rd6+6];
	ld.global.u16 	%rs46, [%rd6+8];
	ld.global.u16 	%rs47, [%rd6+10];
	ld.global.u16 	%rs48, [%rd6+12];
	ld.global.u16 	%rs49, [%rd6+14];
	mov.b32 	%r5117, {%rs48, %rs49};
	mov.b32 	%r5118, {%rs46, %rs47};
	mov.b32 	%r5119, {%rs44, %rs45};
	mov.b32 	%r5120, {%rs42, %rs43};
	bra.uni 	$L__BB0_10;
$L__BB0_8:
	ld.global.v4.b32 	{%r5120, %r5119, %r5118, %r5117}, [%rd6];
	bra.uni 	$L__BB0_10;
$L__BB0_9:
	mov.f32 	%f3, 0f00000000;
	// begin inline asm
	{  cvt.rn.bf16.f32 %rs50, %f3;}

	// end inline asm
	mov.b32 	%r5117, {%rs50, %rs50};
	mov.u32 	%r5118, %r5117;
	mov.u32 	%r5119, %r5117;
	mov.u32 	%r5120, %r5117;
$L__BB0_10:
	ld.param.u32 	%r5026, [_Z16gemm_bf16_kernelPK13__nv_bfloat16S1_PS_iiiiii_param_7];
	ld.param.u32 	%r4955, [_Z16gemm_bf16_kernelPK13__nv_bfloat16S1_PS_iiiiii_param_4];
	and.b32  	%r284, %r3, 120;
	mov.u32 	%r285, %ctaid.x;
	shl.b32 	%r287, %r285, 7;
	or.b32  	%r288, %r284, %r287;
	setp.ge.s32 	%p9, %r288, %r4955;
	cvt.u64.u32 	%rd8, %r288;
	setp.ge.s32 	%p10, %r2, %r273;
	or.pred  	%p11, %p10, %p9;
	mul.lo.s32 	%r32, %r2, %r5026;
	@%p11 bra 	$L__BB0_11;
	bra.uni 	$L__BB0_12;
$L__BB0_11:
	mov.f32 	%f4, 0f00000000;
	// begin inline asm
	{  cvt.rn.bf16.f32 %rs59, %f4;}

	// end inline asm
	mov.b32 	%r5129, {%rs59, %rs59};
	mov.u32 	%r5130, %r5129;
	mov.u32 	%r5131, %r5129;
	mov.u32 	%r5132, %r5129;
	bra.uni 	$L__BB0_15;
$L__BB0_12:
	ld.param.u64 	%rd126, [_Z16gemm_bf16_kernelPK13__nv_bfloat16S1_PS_iiiiii_param_1];
	cvt.s64.s32 	%rd49, %r32;
	add.s64 	%rd50, %rd49, %rd8;
	shl.b64 	%rd51, %rd50, 1;
	add.s64 	%rd9, %rd2, %rd51;
	add.s64 	%rd52, %rd126, %rd51;
	and.b64  	%rd53, %rd52, 15;
	setp.ne.s64 	%p12, %rd53, 0;
	@%p12 bra 	$L__BB0_14;
	ld.global.v4.b32 	{%r5132, %r5131, %r5130, %r5129}, [%rd9];
	bra.uni 	$L__BB0_15;
$L__BB0_14:
	ld.global.u16 	%rs51, [%rd9];
	ld.global.u16 	%rs52, [%rd9+2];
	ld.global.u16 	%rs53, [%rd9+4];
	ld.global.u16 	%rs54, [%rd9+6];
	ld.global.u16 	%rs55, [%rd9+8];
	ld.global.u16 	%rs56, [%rd9+10];
	ld.global.u16 	%rs57, [%rd9+12];
	ld.global.u16 	%rs58, [%rd9+14];
	mov.b32 	%r5129, {%rs57, %rs58};
	mov.b32 	%r5130, {%rs55, %rs56};
	mov.b32 	%r5131, {%rs53, %rs54};
	mov.b32 	%r5132, {%rs51, %rs52};
$L__BB0_15:
	ld.param.u32 	%r5027, [_Z16gemm_bf16_kernelPK13__nv_bfloat16S1_PS_iiiiii_param_7];
	ld.param.u32 	%r4956, [_Z16gemm_bf16_kernelPK13__nv_bfloat16S1_PS_iiiiii_param_4];
	cvt.u32.u64 	%r289, %rd8;
	setp.ge.s32 	%p13, %r289, %r4956;
	add.s32 	%r290, %r2, 16;
	setp.ge.s32 	%p14, %r290, %r273;
	or.pred  	%p15, %p14, %p13;
	shl.b32 	%r291, %r5027, 4;
	add.s32 	%r292, %r32, %r291;
	cvt.s64.s32 	%rd55, %r292;
	add.s64 	%rd10, %rd55, %rd8;
	@%p15 bra 	$L__BB0_19;
	ld.param.u64 	%rd127, [_Z16gemm_bf16_kernelPK13__nv_bfloat16S1_PS_iiiiii_param_1];
	shl.b64 	%rd56, %rd10, 1;
	add.s64 	%rd11, %rd2, %rd56;
	add.s64 	%rd57, %rd127, %rd56;
	and.b64  	%rd58, %rd57, 15;
	setp.eq.s64 	%p16, %rd58, 0;
	@%p16 bra 	$L__BB0_18;
	ld.global.u16 	%rs60, [%rd11];
	ld.global.u16 	%rs61, [%rd11+2];
	ld.global.u16 	%rs62, [%rd11+4];
	ld.global.u16 	%rs63, [%rd11+6];
	ld.global.u16 	%rs64, [%rd11+8];
	ld.global.u16 	%rs65, [%rd11+10];
	ld.global.u16 	%rs66, [%rd11+12];
	ld.global.u16 	%rs67, [%rd11+14];
	mov.b32 	%r5125, {%rs66, %rs67};
	mov.b32 	%r5126, {%rs64, %rs65};
	mov.b32 	%r5127, {%rs62, %rs63};
	mov.b32 	%r5128, {%rs60, %rs61};
	bra.uni 	$L__BB0_20;
$L__BB0_18:
	ld.global.v4.b32 	{%r5128, %r5127, %r5126, %r5125}, [%rd11];
	bra.uni 	$L__BB0_20;
$L__BB0_19:
	mov.f32 	%f5, 0f00000000;
	// begin inline asm
	{  cvt.rn.bf16.f32 %rs68, %f5;}

	// end inline asm
	mov.b32 	%r5125, {%rs68, %rs68};
	mov.u32 	%r5126, %r5125;
	mov.u32 	%r5127, %r5125;
	mov.u32 	%r5128, %r5125;
$L__BB0_20:
	setp.gt.s32 	%p17, %r273, 0;
	mov.u32 	%r5134, %r5133;
	mov.u32 	%r5135, %r5133;
	mov.u32 	%r5136, %r5133;
	mov.u32 	%r5137, %r5133;
	mov.u32 	%r5138, %r5133;
	mov.u32 	%r5139, %r5133;
	mov.u32 	%r5140, %r5133;
	mov.u32 	%r5141, %r5133;
	mov.u32 	%r5142, %r5133;
	mov.u32 	%r5143, %r5133;
	mov.u32 	%r5144, %r5133;
	mov.u32 	%r5145, %r5133;
	mov.u32 	%r5146, %r5133;
	mov.u32 	%r5147, %r5133;
	mov.u32 	%r5148, %r5133;
	mov.u32 	%r5149, %r5133;
	mov.u32 	%r5150, %r5133;
	mov.u32 	%r5151, %r5133;
	mov.u32 	%r5152, %r5133;
	mov.u32 	%r5153, %r5133;
	mov.u32 	%r5154, %r5133;
	mov.u32 	%r5155, %r5133;
	mov.u32 	%r5156, %r5133;
	mov.u32 	%r5157, %r5133;
	mov.u32 	%r5158, %r5133;
	mov.u32 	%r5159, %r5133;
	mov.u32 	%r5160, %r5133;
	mov.u32 	%r5161, %r5133;
	mov.u32 	%r5162, %r5133;
	mov.u32 	%r5163, %r5133;
	mov.u32 	%r5164, %r5133;
	@%p17 bra 	$L__BB0_21;
	bra.uni 	$L__BB0_44;
$L__BB0_21:
	add.s32 	%r294, %r273, 31;
	shr.s32 	%r295, %r294, 31;
	shr.u32 	%r296, %r295, 27;
	add.s32 	%r297, %r294, %r296;
	shr.s32 	%r298, %r297, 5;
	add.s32 	%r33, %r298, -1;
	max.s32 	%r34, %r298, 1;
	mov.b32 	%r5102, 0;
	mov.u32 	%r5134, %r5133;
	mov.u32 	%r5135, %r5133;
	mov.u32 	%r5136, %r5133;
	mov.u32 	%r5137, %r5133;
	mov.u32 	%r5138, %r5133;
	mov.u32 	%r5139, %r5133;
	mov.u32 	%r5140, %r5133;
	mov.u32 	%r5141, %r5133;
	mov.u32 	%r5142, %r5133;
	mov.u32 	%r5143, %r5133;
	mov.u32 	%r5144, %r5133;
	mov.u32 	%r5145, %r5133;
	mov.u32 	%r5146, %r5133;
	mov.u32 	%r5147, %r5133;
	mov.u32 	%r5148, %r5133;
	mov.u32 	%r5149, %r5133;
	mov.u32 	%r5150, %r5133;
	mov.u32 	%r5151, %r5133;
	mov.u32 	%r5152, %r5133;
	mov.u32 	%r5153, %r5133;
	mov.u32 	%r5154, %r5133;
	mov.u32 	%r5155, %r5133;
	mov.u32 	%r5156, %r5133;
	mov.u32 	%r5157, %r5133;
	mov.u32 	%r5158, %r5133;
	mov.u32 	%r5159, %r5133;
	mov.u32 	%r5160, %r5133;
	mov.u32 	%r5161, %r5133;
	mov.u32 	%r5162, %r5133;
	mov.u32 	%r5163, %r5133;
	mov.u32 	%r5164, %r5133;
	mov.u32 	%r5103, %r5102;
	mov.u32 	%r5104, %r5102;
$L__BB0_22:
	mov.u32 	%r299, %tid.x;
	shl.b32 	%r300, %r299, 3;
	and.b32  	%r301, %r300, 24;
	cvt.u64.u32 	%rd12, %r301;
	shl.b32 	%r302, %r299, 4;
	and.b32  	%r303, %r302, 48;
	mov.u32 	%r304, _ZZ16gemm_bf16_kernelPK13__nv_bfloat16S1_PS_iiiiiiE6smem_a;
	add.s32 	%r305, %r304, %r303;
	mad.lo.s32 	%r306, %r5104, 10240, %r305;
	shr.u32 	%r112, %r299, 2;
	mad.lo.s32 	%r307, %r112, 80, %r306;
	st.shared.v4.u32 	[%r307], {%r5124, %r5123, %r5122, %r5121};
	st.shared.v4.u32 	[%r307+5120], {%r5120, %r5119, %r5118, %r5117};
	and.b32  	%r308, %r302, 240;
	mov.u32 	%r309, _ZZ16gemm_bf16_kernelPK13__nv_bfloat16S1_PS_iiiiiiE6smem_b;
	add.s32 	%r310, %r309, %r308;
	mad.lo.s32 	%r311, %r5104, 8704, %r310;
	shr.u32 	%r113, %r299, 4;
	mad.lo.s32 	%r312, %r113, 272, %r311;
	st.shared.v4.u32 	[%r312], {%r5132, %r5131, %r5130, %r5129};
	st.shared.v4.u32 	[%r312+4352], {%r5128, %r5127, %r5126, %r5125};
	bar.sync 	0;
	setp.ge.s32 	%p18, %r5102, %r33;
	@%p18 bra 	$L__BB0_43;
	cvt.u32.u64 	%r313, %rd12;
	mov.u32 	%r314, %ctaid.y;
	shl.b32 	%r114, %r314, 7;
	or.b32  	%r115, %r114, %r112;
	setp.lt.s32 	%p19, %r115, %r266;
	shl.b32 	%r315, %r5102, 5;
	add.s32 	%r116, %r315, 32;
	or.b32  	%r316, %r116, %r313;
	setp.lt.s32 	%p20, %r316, %r273;
	mul.wide.s32 	%rd13, %r315, 2;
	and.pred  	%p21, %p19, %p20;
	@%p21 bra 	$L__BB0_25;
	mov.f32 	%f6, 0f00000000;
	// begin inline asm
	{  cvt.rn.bf16.f32 %rs77, %f6;}

	// end inline asm
	mov.b32 	%r5121, {%rs77, %rs77};
	mov.u32 	%r5122, %r5121;
	mov.u32 	%r5123, %r5121;
	mov.u32 	%r5124, %r5121;
	bra.uni 	$L__BB0_28;
$L__BB0_25:
	ld.param.u32 	%r5024, [_Z16gemm_bf16_kernelPK13__nv_bfloat16S1_PS_iiiiii_param_6];
	ld.param.u64 	%rd124, [_Z16gemm_bf16_kernelPK13__nv_bfloat16S1_PS_iiiiii_param_0];
	cvta.to.global.u64 	%rd59, %rd124;
	mul.lo.s32 	%r317, %r115, %r5024;
	cvt.s64.s32 	%rd60, %r317;
	add.s64 	%rd61, %rd60, %rd12;
	shl.b64 	%rd62, %rd61, 1;
	add.s64 	%rd63, %rd59, %rd62;
	add.s64 	%rd14, %rd63, %rd13;
	add.s64 	%rd64, %rd124, %rd62;
	add.s64 	%rd65, %rd64, %rd13;
	add.s64 	%rd66, %rd65, 64;
	and.b64  	%rd67, %rd66, 15;
	setp.ne.s64 	%p22, %rd67, 0;
	@%p22 bra 	$L__BB0_27;
	ld.global.v4.b32 	{%r5124, %r5123, %r5122, %r5121}, [%rd14+64];
	bra.uni 	$L__BB0_28;
$L__BB0_27:
	ld.global.u16 	%rs69, [%rd14+64];
	ld.global.u16 	%rs70, [%rd14+66];
	ld.global.u16 	%rs71, [%rd14+68];
	ld.global.u16 	%rs72, [%rd14+70];
	ld.global.u16 	%rs73, [%rd14+72];
	ld.global.u16 	%rs74, [%rd14+74];
	ld.global.u16 	%rs75, [%rd14+76];
	ld.global.u16 	%rs76, [%rd14+78];
	mov.b32 	%r5121, {%rs75, %rs76};
	mov.b32 	%r5122, {%rs73, %rs74};
	mov.b32 	%r5123, {%rs71, %rs72};
	mov.b32 	%r5124, {%rs69, %rs70};
$L__BB0_28:
	setp.ge.s32 	%p23, %r316, %r273;
	add.s32 	%r318, %r115, 64;
	setp.ge.s32 	%p24, %r318, %r266;
	or.pred  	%p25, %p24, %p23;
	@%p25 bra 	$L__BB0_32;
	ld.param.u32 	%r5025, [_Z16gemm_bf16_kernelPK13__nv_bfloat16S1_PS_iiiiii_param_6];
	ld.param.u64 	%rd125, [_Z16gemm_bf16_kernelPK13__nv_bfloat16S1_PS_iiiiii_param_0];
	cvta.to.global.u64 	%rd68, %rd125;
	add.s32 	%r319, %r114, %r112;
	shl.b32 	%r320, %r5025, 6;
	mad.lo.s32 	%r321, %r319, %r5025, %r320;
	cvt.s64.s32 	%rd69, %r321;
	add.s64 	%rd70, %rd69, %rd12;
	shl.b64 	%rd71, %rd70, 1;
	add.s64 	%rd72, %rd68, %rd71;
	add.s64 	%rd15, %rd72, %rd13;
	mad.lo.s32 	%r322, %r115, %r5025, %r320;
	cvt.s64.s32 	%rd73, %r322;
	add.s64 	%rd74, %rd73, %rd12;
	shl.b64 	%rd75, %rd74, 1;
	add.s64 	%rd76, %rd125, %rd75;
	add.s64 	%rd77, %rd76, %rd13;
	add.s64 	%rd78, %rd77, 64;
	and.b64  	%rd79, %rd78, 15;
	setp.eq.s64 	%p26, %rd79, 0;
	@%p26 bra 	$L__BB0_31;
	ld.global.u16 	%rs78, [%rd15+64];
	ld.global.u16 	%rs79, [%rd15+66];
	ld.global.u16 	%rs80, [%rd15+68];
	ld.global.u16 	%rs81, [%rd15+70];
	ld.global.u16 	%rs82, [%rd15+72];
	ld.global.u16 	%rs83, [%rd15+74];
	ld.global.u16 	%rs84, [%rd15+76];
	ld.global.u16 	%rs85, [%rd15+78];
	mov.b32 	%r5117, {%rs84, %rs85};
	mov.b32 	%r5118, {%rs82, %rs83};
	mov.b32 	%r5119, {%rs80, %rs81};
	mov.b32 	%r5120, {%rs78, %rs79};
	bra.uni 	$L__BB0_33;
$L__BB0_31:
	ld.global.v4.b32 	{%r5120, %r5119, %r5118, %r5117}, [%rd15+64];
	bra.uni 	$L__BB0_33;
$L__BB0_32:
	mov.f32 	%f7, 0f00000000;
	// begin inline asm
	{  cvt.rn.bf16.f32 %rs86, %f7;}

	// end inline asm
	mov.b32 	%r5117, {%rs86, %rs86};
	mov.u32 	%r5118, %r5117;
	mov.u32 	%r5119, %r5117;
	mov.u32 	%r5120, %r5117;
$L__BB0_33:
	ld.param.u32 	%r5028, [_Z16gemm_bf16_kernelPK13__nv_bfloat16S1_PS_iiiiii_param_7];
	ld.param.u32 	%r4957, [_Z16gemm_bf16_kernelPK13__nv_bfloat16S1_PS_iiiiii_param_4];
	ld.param.u64 	%rd128, [_Z16gemm_bf16_kernelPK13__nv_bfloat16S1_PS_iiiiii_param_1];
	cvta.to.global.u64 	%rd16, %rd128;
	cvt.u32.u64 	%r323, %rd8;
	setp.lt.s32 	%p27, %r323, %r4957;
	add.s32 	%r324, %r116, %r113;
	setp.lt.s32 	%p28, %r324, %r273;
	mul.lo.s32 	%r144, %r324, %r5028;
	and.pred  	%p29, %p28, %p27;
	@%p29 bra 	$L__BB0_35;
	mov.f32 	%f8, 0f00000000;
	// begin inline asm
	{  cvt.rn.bf16.f32 %rs95, %f8;}

	// end inline asm
	mov.b32 	%r5129, {%rs95, %rs95};
	mov.u32 	%r5130, %r5129;
	mov.u32 	%r5131, %r5129;
	mov.u32 	%r5132, %r5129;
	bra.uni 	$L__BB0_38;
$L__BB0_35:
	ld.param.u64 	%rd129, [_Z16gemm_bf16_kernelPK13__nv_bfloat16S1_PS_iiiiii_param_1];
	cvt.s64.s32 	%rd81, %r144;
	add.s64 	%rd82, %rd81, %rd8;
	shl.b64 	%rd83, %rd82, 1;
	add.s64 	%rd17, %rd16, %rd83;
	add.s64 	%rd84, %rd129, %rd83;
	and.b64  	%rd85, %rd84, 15;
	setp.ne.s64 	%p30, %rd85, 0;
	@%p30 bra 	$L__BB0_37;
	ld.global.v4.b32 	{%r5132, %r5131, %r5130, %r5129}, [%rd17];
	bra.uni 	$L__BB0_38;
$L__BB0_37:
	ld.global.u16 	%rs87, [%rd17];
	ld.global.u16 	%rs88, [%rd17+2];
	ld.global.u16 	%rs89, [%rd17+4];
	ld.global.u16 	%rs90, [%rd17+6];
	ld.global.u16 	%rs91, [%rd17+8];
	ld.global.u16 	%rs92, [%rd17+10];
	ld.global.u16 	%rs93, [%rd17+12];
	ld.global.u16 	%rs94, [%rd17+14];
	mov.b32 	%r5129, {%rs93, %rs94};
	mov.b32 	%r5130, {%rs91, %rs92};
	mov.b32 	%r5131, {%rs89, %rs90};
	mov.b32 	%r5132, {%rs87, %rs88};
$L__BB0_38:
	ld.param.u32 	%r5029, [_Z16gemm_bf16_kernelPK13__nv_bfloat16S1_PS_iiiiii_param_7];
	ld.param.u32 	%r4958, [_Z16gemm_bf16_kernelPK13__nv_bfloat16S1_PS_iiiiii_param_4];
	setp.ge.s32 	%p31, %r323, %r4958;
	add.s32 	%r328, %r113, %r116;
	add.s32 	%r329, %r328, 16;
	setp.ge.s32 	%p32, %r329, %r273;
	or.pred  	%p33, %p32, %p31;
	shl.b32 	%r330, %r5029, 4;
	add.s32 	%r331, %r144, %r330;
	cvt.s64.s32 	%rd87, %r331;
	add.s64 	%rd18, %rd87, %rd8;
	@%p33 bra 	$L__BB0_42;
	ld.param.u64 	%rd130, [_Z16gemm_bf16_kernelPK13__nv_bfloat16S1_PS_iiiiii_param_1];
	shl.b64 	%rd88, %rd18, 1;
	add.s64 	%rd19, %rd16, %rd88;
	add.s64 	%rd89, %rd130, %rd88;
	and.b64  	%rd90, %rd89, 15;
	setp.eq.s64 	%p34, %rd90, 0;
	@%p34 bra 	$L__BB0_41;
	ld.global.u16 	%rs96, [%rd19];
	ld.global.u16 	%rs97, [%rd19+2];
	ld.global.u16 	%rs98, [%rd19+4];
	ld.global.u16 	%rs99, [%rd19+6];
	ld.global.u16 	%rs100, [%rd19+8];
	ld.global.u16 	%rs101, [%rd19+10];
	ld.global.u16 	%rs102, [%rd19+12];
	ld.global.u16 	%rs103, [%rd19+14];
	mov.b32 	%r5125, {%rs102, %rs103};
	mov.b32 	%r5126, {%rs100, %rs101};
	mov.b32 	%r5127, {%rs98, %rs99};
	mov.b32 	%r5128, {%rs96, %rs97};
	bra.uni 	$L__BB0_43;
$L__BB0_41:
	ld.global.v4.b32 	{%r5128, %r5127, %r5126, %r5125}, [%rd19];
	bra.uni 	$L__BB0_43;
$L__BB0_42:
	mov.f32 	%f9, 0f00000000;
	// begin inline asm
	{  cvt.rn.bf16.f32 %rs104, %f9;}

	// end inline asm
	mov.b32 	%r5125, {%rs104, %rs104};
	mov.u32 	%r5126, %r5125;
	mov.u32 	%r5127, %r5125;
	mov.u32 	%r5128, %r5125;
$L__BB0_43:
	mov.u32 	%r4684, _ZZ16gemm_bf16_kernelPK13__nv_bfloat16S1_PS_iiiiiiE6smem_a;
	mad.lo.s32 	%r4685, %r5103, 10240, %r4684;
	mov.u32 	%r4686, %tid.x;
	shl.b32 	%r4687, %r4686, 4;
	and.b32  	%r4688, %r4687, 240;
	mov.u32 	%r4689, _ZZ16gemm_bf16_kernelPK13__nv_bfloat16S1_PS_iiiiiiE6smem_b;
	add.s32 	%r4690, %r4689, %r4688;
	mad.lo.s32 	%r4691, %r5103, 8704, %r4690;
	shr.u32 	%r4692, %r4686, 4;
	mad.lo.s32 	%r4693, %r4692, 640, %r4685;
	ld.shared.v4.b32 	{%r4694, %r4695, %r4696, %r4697}, [%r4693];
	mov.b32 	{%rs153, %rs161}, %r4697;
	mov.b32 	{%rs137, %rs145}, %r4696;
	mov.b32 	{%rs121, %rs129}, %r4695;
	mov.b32 	{%rs105, %rs113}, %r4694;
	ld.shared.v4.b32 	{%r4698, %r4699, %r4700, %r4701}, [%r4693+80];
	mov.b32 	{%rs154, %rs162}, %r4701;
	mov.b32 	{%rs138, %rs146}, %r4700;
	mov.b32 	{%rs122, %rs130}, %r4699;
	mov.b32 	{%rs106, %rs114}, %r4698;
	ld.shared.v4.b32 	{%r4702, %r4703, %r4704, %r4705}, [%r4693+160];
	mov.b32 	{%rs155, %rs163}, %r4705;
	mov.b32 	{%rs139, %rs147}, %r4704;
	mov.b32 	{%rs123, %rs131}, %r4703;
	mov.b32 	{%rs107, %rs115}, %r4702;
	ld.shared.v4.b32 	{%r4706, %r4707, %r4708, %r4709}, [%r4693+240];
	mov.b32 	{%rs156, %rs164}, %r4709;
	mov.b32 	{%rs140, %rs148}, %r4708;
	mov.b32 	{%rs124, %rs132}, %r4707;
	mov.b32 	{%rs108, %rs116}, %r4706;
	ld.shared.v4.b32 	{%r4710, %r4711, %r4712, %r4713}, [%r4693+320];
	mov.b32 	{%rs157, %rs165}, %r4713;
	mov.b32 	{%rs141, %rs149}, %r4712;
	mov.b32 	{%rs125, %rs133}, %r4711;
	mov.b32 	{%rs109, %rs117}, %r4710;
	ld.shared.v4.b32 	{%r4714, %r4715, %r4716, %r4717}, [%r4693+400];
	mov.b32 	{%rs158, %rs166}, %r4717;
	mov.b32 	{%rs142, %rs150}, %r4716;
	mov.b32 	{%rs126, %rs134}, %r4715;
	mov.b32 	{%rs110, %rs118}, %r4714;
	ld.shared.v4.b32 	{%r4718, %r4719, %r4720, %r4721}, [%r4693+480];
	mov.b32 	{%rs159, %rs167}, %r4721;
	mov.b32 	{%rs143, %rs151}, %r4720;
	mov.b32 	{%rs127, %rs135}, %r4719;
	mov.b32 	{%rs111, %rs119}, %r4718;
	ld.shared.v4.b32 	{%r4722, %r4723, %r4724, %r4725}, [%r4693+560];
	mov.b32 	{%rs160, %rs168}, %r4725;
	mov.b32 	{%rs144, %rs152}, %r4724;
	mov.b32 	{%rs128, %rs136}, %r4723;
	mov.b32 	{%rs112, %rs120}, %r4722;
	ld.shared.v4.u32 	{%r454, %r458, %r462, %r466}, [%r4691];
	// begin inline asm
	{  mov.b32 %r332, {%rs105,%rs105};}

	// end inline asm
	// begin inline asm
	{fma.rn.bf16x2 %r333,%r332,%r454,%r5148;
}
	// end inline asm
	// begin inline asm
	{fma.rn.bf16x2 %r337,%r332,%r458,%r5147;
}
	// end inline asm
	// begin inline asm
	{fma.rn.bf16x2 %r341,%r332,%r462,%r5146;
}
	// end inline asm
	// begin inline asm
	{fma.rn.bf16x2 %r345,%r332,%r466,%r5145;
}
	// end inline asm
	// begin inline asm
	{  mov.b32 %r349, {%rs106,%rs106};}

	// end inline asm
	// begin inline asm
	{fma.rn.bf16x2 %r350,%r349,%r454,%r5144;
}
	// end inline asm
	// begin inline asm
	{fma.rn.bf16x2 %r354,%r349,%r458,%r5143;
}
	// end inline asm
	// begin inline asm
	{fma.rn.bf16x2 %r358,%r349,%r462,%r5142;
}
	// end inline asm
	// begin inline asm
	{fma.rn.bf16x2 %r362,%r349,%r466,%r5141;
}
	// end inline asm
	// begin inline asm
	{  mov.b32 %r366, {%rs107,%rs107};}

	// end inline asm
	// begin inline asm
	{fma.rn.bf16x2 %r367,%r366,%r454,%r5140;
}
	// end inline asm
	// begin inline asm
	{fma.rn.bf16x2 %r371,%r366,%r458,%r5139;
}
	// end inline asm
	// begin inline asm
	{fma.rn.bf16x2 %r375,%r366,%r462,%r5138;
}
	// end inline asm
	// begin inline asm
	{fma.rn.bf16x2 %r379,%r366,%r466,%r5137;
}
	// end inline asm
	// begin inline asm
	{  mov.b32 %r383, {%rs108,%rs108};}

	// end inline asm
	// begin inline asm
	{fma.rn.bf16x2 %r384,%r383,%r454,%r5136;
}
	// end inline asm
	// begin inline asm
	{fma.rn.bf16x2 %r388,%r383,%r458,%r5135;
}
	// end inline asm
	// begin inline asm
	{fma.rn.bf16x2 %r392,%r383,%r462,%r5134;
}
	// end inline asm
	// begin inline asm
	{fma.rn.bf16x2 %r396,%r383,%r466,%r5133;
}
	// end inline asm
	// begin inline asm
	{  mov.b32 %r400, {%rs109,%rs109};}

	// end inline asm
	// begin inline asm
	{fma.rn.bf16x2 %r401,%r400,%r454,%r5149;
}
	// end inline asm
	// begin inline asm
	{fma.rn.bf16x2 %r405,%r400,%r458,%r5150;
}
	// end inline asm
	// begin inline asm
	{fma.rn.bf16x2 %r409,%r400,%r462,%r5151;
}
	// end inline asm
	// begin inline asm
	{fma.rn.bf16x2 %r413,%r400,%r466,%r5152;
}
	// end inline asm
	// begin inline asm
	{  mov.b32 %r417, {%rs110,%rs110};}

	// end inline asm
	// begin inline asm
	{fma.rn.bf16x2 %r418,%r417,%r454,%r5153;
}
	// end inline asm
	// begin inline asm
	{fma.rn.bf16x2 %r422,%r417,%r458,%r5154;
}
	// end inline asm
	// begin inline asm
	{fma.rn.bf16x2 %r426,%r417,%r462,%r5155;
}
	// end inline asm
	// begin inline asm
	{fma.rn.bf16x2 %r430,%r417,%r466,%r5156;
}
	// end inline asm
	// begin inline asm
	{  mov.b32 %r434, {%rs111,%rs111};}

	// end inline asm
	// begin inline asm
	{fma.rn.bf16x2 %r435,%r434,%r454,%r5157;
}
	// end inline asm
	// begin inline asm
	{fma.rn.bf16x2 %r439,%r434,%r458,%r5158;
}
	// end inline asm
	// begin inline asm
	{fma.rn.bf16x2 %r443,%r434,%r462,%r5159;
}
	// end inline asm
	// begin inline asm
	{fma.rn.bf16x2 %r447,%r434,%r466,%r5160;
}
	// end inline asm
	// begin inline asm
	{  mov.b32 %r451, {%rs112,%rs112};}

	// end inline asm
	// begin inline asm
	{fma.rn.bf16x2 %r452,%r451,%r454,%r5161;
}
	// end inline asm
	// begin inline asm
	{fma.rn.bf16x2 %r456,%r451,%r458,%r5162;
}
	// end inline asm
	// begin inline asm
	{fma.rn.bf16x2 %r460,%r451,%r462,%r5163;
}
	// end inline asm
	// begin inline asm
	{fma.rn.bf16x2 %r464,%r451,%r466,%r5164;
}
	// end inline asm
	ld.shared.v4.u32 	{%r590, %r594, %r598, %r602}, [%r4691+272];
	// begin inline asm
	{  mov.b32 %r468, {%rs113,%rs113};}

	// end inline asm
	// begin inline asm
	{fma.rn.bf16x2 %r469,%r468,%r590,%r333;
}
	// end inline asm
	// begin inline asm
	{fma.rn.bf16x2 %r473,%r468,%r594,%r337;
}
	// end inline asm
	// begin inline asm
	{fma.rn.bf16x2 %r477,%r468,%r598,%r341;
}
	// end inline asm
	// begin inline asm
	{fma.rn.bf16x2 %r481,%r468,%r602,%r345;
}
	// end inline asm
	// begin inline asm
	{  mov.b32 %r485, {%rs114,%rs114};}

	// end inline asm
	// begin inline asm
	{fma.rn.bf16x2 %r486,%r485,%r590,%r350;
}
	// end inline asm
	// begin inline asm
	{fma.rn.bf16x2 %r490,%r485,%r594,%r354;
}
	// end inline asm
	// begin inline asm
	{fma.rn.bf16x2 %r494,%r485,%r598,%r358;
}
	// end inline asm
	// begin inline asm
	{fma.rn.bf16x2 %r498,%r485,%r602,%r362;
}
	// end inline asm
	// begin inline asm
	{  mov.b32 %r502, {%rs115,%rs115};}

	// end inline asm
	// begin inline asm
	{fma.rn.bf16x2 %r503,%r502,%r590,%r367;
}
	// end inline asm
	// begin inline asm
	{fma.rn.bf16x2 %r507,%r502,%r594,%r371;
}
	// end inline asm
	// begin inline asm
	{fma.rn.bf16x2 %r511,%r502,%r598,%r375;
}
	// end inline asm
	// begin inline asm
	{fma.rn.bf16x2 %r515,%r502,%r602,%r379;
}
	// end inline asm
	// begin inline asm
	{  mov.b32 %r519, {%rs116,%rs116};}

	// end inline asm
	// begin inline asm
	{fma.rn.bf16x2 %r520,%r519,%r590,%r384;
}
	// end inline asm
	// begin inline asm
	{fma.rn.bf16x2 %r524,%r519,%r594,%r388;
}
	// end inline asm
	// begin inline asm
	{fma.rn.bf16x2 %r528,%r519,%r598,%r392;
}
	// end inline asm
	// begin inline asm
	{fma.rn.bf16x2 %r532,%r519,%r602,%r396;
}
	// end inline asm
	// begin inline asm
	{  mov.b32 %r536, {%rs117,%rs117};}

	// end inline asm
	// begin inline asm
	{fma.rn.bf16x2 %r537,%r536,%r590,%r401;
}
	// end inline asm
	// begin inline asm
	{fma.rn.bf16x2 %r541,%r536,%r594,%r405;
}
	// end inline asm
	// begin inline asm
	{fma.rn.bf16x2 %r545,%r536,%r598,%r409;
}
	// end inline asm
	// begin inline asm
	{fma.rn.bf16x2 %r549,%r536,%r602,%r413;
}
	// end inline asm
	// begin inline asm
	{  mov.b32 %r553, {%rs118,%rs118};}

	// end inline asm
	// begin inline asm
	{fma.rn.bf16x2 %r554,%r553,%r590,%r418;
}
	// end inline asm
	// begin inline asm
	{fma.rn.bf16x2 %r558,%r553,%r594,%r422;
}
	// end inline asm
	// begin inline asm
	{fma.rn.bf16x2 %r562,%r553,%r598,%r426;
}
	// end inline asm
	// begin inline asm
	{fma.rn.bf16x2 %r566,%r553,%r602,%r430;
}
	// end inline asm
	// begin inline asm
	{  mov.b32 %r570, {%rs119,%rs119};}

	// end inline asm
	// begin inline asm
	{fma.rn.bf16x2 %r571,%r570,%r590,%r435;
}
	// end inline asm
	// begin inline asm
	{fma.rn.bf16x2 %r575,%r570,%r594,%r439;
}
	// end inline asm
	// begin inline asm
	{fma.rn.bf16x2 %r579,%r570,%r598,%r443;
}
	// end inline asm
	// begin inline asm
	{fma.rn.bf16x2 %r583,%r570,%r602,%r447;
}
	// end inline asm
	// begin inline asm
	{  mov.b32 %r587, {%rs120,%rs120};}

	// end inline asm
	// begin inline asm
	{fma.rn.bf16x2 %r588,%r587,%r590,%r452;
}
	// end inline asm
	// begin inline asm
	{fma.rn.bf16x2 %r592,%r587,%r594,%r456;
}
	// end inline asm
	// begin inline asm
	{fma.rn.bf16x2 %r596,%r587,%r598,%r460;
}
	// end inline asm
	// begin inline asm
	{fma.rn.bf16x2 %r600,%r587,%r602,%r464;
}
	// end inline asm
	ld.shared.v4.u32 	{%r726, %r730, %r734, %r738}, [%r4691+544];
	// begin inline asm
	{  mov.b32 %r604, {%rs121,%rs121};}

	// end inline asm
	// begin inline asm
	{fma.rn.bf16x2 %r605,%r604,%r726,%r469;
}
	// end inline asm
	// begin inline asm
	{fma.rn.bf16x2 %r609,%r604,%r730,%r473;
}
	// end inline asm
	// begin inline asm
	{fma.rn.bf16x2 %r613,%r604,%r734,%r477;
}
	// end inline asm
	// begin inline asm
	{fma.rn.bf16x2 %r617,%r604,%r738,%r481;
}
	// end inline asm
	// begin inline asm
	{  mov.b32 %r621, {%rs122,%rs122};}

	// end inline asm
	// begin inline asm
	{fma.rn.bf16x2 %r622,%r621,%r726,%r486;
}
	// end inline asm
	// begin inline asm
	{fma.rn.bf16x2 %r626,%r621,%r730,%r490;
}
	// end inline asm
	// begin inline asm
	{fma.rn.bf16x2 %r630,%r621,%r734,%r494;
}
	// end inline asm
	// begin inline asm
	{fma.rn.bf16x2 %r634,%r621,%r738,%r498;
}
	// end inline asm
	// begin inline asm
	{  mov.b32 %r638, {%rs123,%rs123};}

	// end inline asm
	// begin inline asm
	{fma.rn.bf16x2 %r639,%r638,%r726,%r503;
}
	// end inline asm
	// begin inline asm
	{fma.rn.bf16x2 %r643,%r638,%r730,%r507;
}
	// end inline asm
	// begin inline asm
	{fma.rn.bf16x2 %r647,%r638,%r734,%r511;
}
	// end inline asm
	// begin inline asm
	{fma.rn.bf16x2 %r651,%r638,%r738,%r515;
}
	// end inline asm
	// begin inline asm
	{  mov.b32 %r655, {%rs124,%rs124};}

	// end inline asm
	// begin inline asm
	{fma.rn.bf16x2 %r656,%r655,%r726,%r520;
}
	// end inline asm
	// begin inline asm
	{fma.rn.bf16x2 %r660,%r655,%r730,%r524;
}
	// end inline asm
	// begin inline asm
	{fma.rn.bf16x2 %r664,%r655,%r734,%r528;
}
	// end inline asm
	// begin inline asm
	{fma.rn.bf16x2 %r668,%r655,%r738,%r532;
}
	// end inline asm
	// begin inline asm
	{  mov.b32 %r672, {%rs125,%rs125};}

	// end inline asm
	// begin inline asm
	{fma.rn.bf16x2 %r673,%r672,%r726,%r537;
}
	// end inline asm
	// begin inline asm
	{fma.rn.bf16x2 %r677,%r672,%r730,%r541;
}
	// end inline asm
	// begin inline asm
	{fma.rn.bf16x2 %r681,%r672,%r734,%r545;
}
	// end inline asm
	// begin inline asm
	{fma.rn.bf16x2 %r685,%r672,%r738,%r549;
}
	// end inline asm
	// begin inline asm
	{  mov.b32 %r689, {%rs126,%rs126};}

	// end inline asm
	// begin inline asm
	{fma.rn.bf16x2 %r690,%r689,%r726,%r554;
}
	// end inline asm
	// begin inline asm
	{fma.rn.bf16x2 %r694,%r689,%r730,%r558;
}
	// end inline asm
	// begin inline asm
	{fma.rn.bf16x2 %r698,%r689,%r734,%r562;
}
	// end inline asm
	// begin inline asm
	{fma.rn.bf16x2 %r702,%r689,%r738,%r566;
}
	// end inline asm
	// begin inline asm
	{  mov.b32 %r706, {%rs127,%rs127};}

	// end inline asm
	// begin inline asm
	{fma.rn.bf16x2 %r707,%r706,%r726,%r571;
}
	// end inline asm
	// begin inline asm
	{fma.rn.bf16x2 %r711,%r706,%r730,%r575;
}
	// end inline asm
	// begin inline asm
	{fma.rn.bf16x2 %r715,%r706,%r734,%r579;
}
	// end inline asm
	// begin inline asm
	{fma.rn.bf16x2 %r719,%r706,%r738,%r583;
}
	// end inline asm
	// begin inline asm
	{  mov.b32 %r723, {%rs128,%rs128};}

	// end inline asm
	// begin inline asm
	{fma.rn.bf16x2 %r724,%r723,%r726,%r588;
}
	// end inline asm
	// begin inline asm
	{fma.rn.bf16x2 %r728,%r723,%r730,%r592;
}
	// end inline asm
	// begin inline asm
	{fma.rn.bf16x2 %r732,%r723,%r734,%r596;
}
	// end inline asm
	// begin inline asm
	{fma.rn.bf16x2 %r736,%r723,%r738,%r600;
}
	// end inline asm
	ld.shared.v4.u32 	{%r862, %r866, %r870, %r874}, [%r4691+816];
	// begin inline asm
	{  mov.b32 %r740, {%rs129,%rs129};}

	// end inline asm
	// begin inline asm
	{fma.rn.bf16x2 %r741,%r740,%r862,%r605;
}
	// end inline asm
	// begin inline asm
	{fma.rn.bf16x2 %r745,%r740,%r866,%r609;
}
	// end inline asm
	// begin inline asm
	{fma.rn.bf16x2 %r749,%r740,%r870,%r613;
}
	// end inline asm
	// begin inline asm
	{fma.rn.bf16x2 %r753,%r740,%r874,%r617;
}
	// end inline asm
	// begin inline asm
	{  mov.b32 %r757, {%rs130,%rs130};}

	// end inline asm
	// begin inline asm
	{fma.rn.bf16x2 %r758,%r757,%r862,%r622;
}
	// end inline asm
	// begin inline asm
	{fma.rn.bf16x2 %r762,%r757,%r866,%r626;
}
	// end inline asm
	// begin inline asm
	{fma.rn.bf16x2 %r766,%r757,%r870,%r630;
}
	// end inline asm
	// begin inline asm
	{fma.rn.bf16x2 %r770,%r757,%r874,%r634;
}
	// end inline asm
	// begin inline asm
	{  mov.b32 %r774, {%rs131,%rs131};}

	// end inline asm
	// begin inline asm
	{fma.rn.bf16x2 %r775,%r774,%r862,%r639;
}
	// end inline asm
	// begin inline asm
	{fma.rn.bf16x2 %r779,%r774,%r866,%r643;
}
	// end inline asm
	// begin inline asm
	{fma.rn.bf16x2 %r783,%r774,%r870,%r647;
}
	// end inline asm
	// begin inline asm
	{fma.rn.bf16x2 %r787,%r774,%r874,%r651;
}
	// end inline asm
	// begin inline asm
	{  mov.b32 %r791, {%rs132,%rs132};}

	// end inline asm
	// begin inline asm
	{fma.rn.bf16x2 %r792,%r791,%r862,%r656;
}
	// end inline asm
	// begin inline asm
	{fma.rn.bf16x2 %r796,%r791,%r866,%r660;
}
	// end inline asm
	// begin inline asm
	{fma.rn.bf16x2 %r800,%r791,%r870,%r664;
}
	// end inline asm
	// begin inline asm
	{fma.rn.bf16x2 %r804,%r791,%r874,%r668;
}
	// end inline asm
	// begin inline asm
	{  mov.b32 %r808, {%rs133,%rs133};}

	// end inline asm
	// begin inline asm
	{fma.rn.bf16x2 %r809,%r808,%r862,%r673;
}
	// end inline asm
	// begin inline asm
	{fma.rn.bf16x2 %r813,%r808,%r866,%r677;
}
	// end inline asm
	// begin inline asm
	{fma.rn.bf16x2 %r817,%r808,%r870,%r681;
}
	// end inline asm
	// begin inline asm
	{fma.rn.bf16x2 %r821,%r808,%r874,%r685;
}
	// end inline asm
	// begin inline asm
	{  mov.b32 %r825, {%rs134,%rs134};}

	// end inline asm
	// begin inline asm
	{fma.rn.bf16x2 %r826,%r825,%r862,%r690;
}
	// end inline asm
	// begin inline asm
	{fma.rn.bf16x2 %r830,%r825,%r866,%r694;
}
	// end inline asm
	// begin inline asm
	{fma.rn.bf16x2 %r834,%r825,%r870,%r698;
}
	// end inline asm
	// begin inline asm
	{fma.rn.bf16x2 %r838,%r825,%r874,%r702;
}
	// end inline asm
	// begin inline asm
	{  mov.b32 %r842, {%rs135,%rs135};}

	// end inline asm
	// begin inline asm
	{fma.rn.bf16x2 %r843,%r842,%r862,%r707;
}
	// end inline asm
	// begin inline asm
	{fma.rn.bf16x2 %r847,%r842,%r866,%r711;
}
	// end inline asm
	// begin inline asm
	{fma.rn.bf16x2 %r851,%r842,%r870,%r715;
}
	// end inline asm
	// begin inline asm
	{fma.rn.bf16x2 %r855,%r842,%r874,%r719;
}
	// end inline asm
	// begin inline asm
	{  mov.b32 %r859, {%rs136,%rs136};}

	// end inline asm
	// begin inline asm
	{fma.rn.bf16x2 %r860,%r859,%r862,%r724;
}
	// end inline asm
	// begin inline asm
	{fma.rn.bf16x2 %r864,%r859,%r866,%r728;
}
	// end inline asm
	// begin inline asm
	{fma.rn.bf16x2 %r868,%r859,%r870,%r732;
}
	// end inline asm
	// begin inline asm
	{fma.rn.bf16x2 %r872,%r859,%r874,%r736;
}
	// end inline asm
	ld.shared.v4.u32 	{%r998, %r1002, %r1006, %r1010}, [%r4691+1088];
	// begin inline asm
	{  mov.b32 %r876, {%rs137,%rs137};}

	// end inline asm
	// begin inline asm
	{fma.rn.bf16x2 %r877,%r876,%r998,%r741;
}
	// end inline asm
	// begin inline asm
	{fma.rn.bf16x2 %r881,%r876,%r1002,%r745;
}
	// end inline asm
	// begin inline asm
	{fma.rn.bf16x2 %r885,%r876,%r1006,%r749;
}
	// end inline asm
	// begin inline asm
	{fma.rn.bf16x2 %r889,%r876,%r1010,%r753;
}
	// end inline asm
	// begin inline asm
	{  mov.b32 %r893, {%rs138,%rs138};}

	// end inline asm
	// begin inline asm
	{fma.rn.bf16x2 %r894,%r893,%r998,%r758;
}
	// end inline asm
	// begin inline asm
	{fma.rn.bf16x2 %r898,%r893,%r1002,%r762;
}
	// end inline asm
	// begin inline asm
	{fma.rn.bf16x2 %r902,%r893,%r1006,%r766;
}
	// end inline asm
	// begin inline asm
	{fma.rn.bf16x2 %r906,%r893,%r1010,%r770;
}
	// end inline asm
	// begin inline asm
	{  mov.b32 %r910, {%rs139,%rs139};}

	// end inline asm
	// begin inline asm
	{fma.rn.bf16x2 %r911,%r910,%r998,%r775;
}
	// end inline asm
	// begin inline asm
	{fma.rn.bf16x2 %r915,%r910,%r1002,%r779;
}
	// end inline asm
	// begin inline asm
	{fma.rn.bf16x2 %r919,%r910,%r1006,%r783;
}
	// end inline asm
	// begin inline asm
	{fma.rn.bf16x2 %r923,%r910,%r1010,%r787;
}
	// end inline asm
	// begin inline asm
	{  mov.b32 %r927, {%rs140,%rs140};}

	// end inline asm
	// begin inline asm
	{fma.rn.bf16x2 %r928,%r927,%r998,%r792;
}
	// end inline asm
	// begin inline asm
	{fma.rn.bf16x2 %r932,%r927,%r1002,%r796;
}
	// end inline asm
	// begin inline asm
	{fma.rn.bf16x2 %r936,%r927,%r1006,%r800;
}
	// end inline asm
	// begin inline asm
	{fma.rn.bf16x2 %r940,%r927,%r1010,%r804;
}
	// end inline asm
	// begin inline asm
	{  mov.b32 %r944, {%rs141,%rs141};}

	// end inline asm
	// begin inline asm
	{fma.rn.bf16x2 %r945,%r944,%r998,%r809;
}
	// end inline asm
	// begin inline asm
	{fma.rn.bf16x2 %r949,%r944,%r1002,%r813;
}
	// end inline asm
	// begin inline asm
	{fma.rn.bf16x2 %r953,%r944,%r1006,%r817;
}
	// end inline asm
	// begin inline asm
	{fma.rn.bf16x2 %r957,%r944,%r1010,%r821;
}
	// end inline asm
	// begin inline asm
	{  mov.b32 %r961, {%rs142,%rs142};}

	// end inline asm
	// begin inline asm
	{fma.rn.bf16x2 %r962,%r961,%r998,%r826;
}
	// end inline asm
	// begin inline asm
	{fma.rn.bf16x2 %r966,%r961,%r1002,%r830;
}
	// end inline asm
	// begin inline asm
	{fma.rn.bf16x2 %r970,%r961,%r1006,%r834;
}
	// end inline asm
	// begin inline asm
	{fma.rn.bf16x2 %r974,%r961,%r1010,%r838;
}
	// end inline asm
	// begin inline asm
	{  mov.b32 %r978, {%rs143,%rs143};}

	// end inline asm
	// begin inline asm
	{fma.rn.bf16x2 %r979,%r978,%r998,%r843;
}
	// end inline asm
	// begin inline asm
	{fma.rn.bf16x2 %r983,%r978,%r1002,%r847;
}
	// end inline asm
	// begin inline asm
	{fma.rn.bf16x2 %r987,%r978,%r1006,%r851;
}
	// end inline asm
	// begin inline asm
	{fma.rn.bf16x2 %r991,%r978,%r1010,%r855;
}
	// end inline asm
	// begin inline asm
	{  mov.b32 %r995, {%rs144,%rs144};}

	// end inline asm
	// begin inline asm
	{fma.rn.bf16x2 %r996,%r995,%r998,%r860;
}
	// end inline asm
	// begin inline asm
	{fma.rn.bf16x2 %r1000,%r995,%r1002,%r864;
}
	// end inline asm
	// begin inline asm
	{fma.rn.bf16x2 %r1004,%r995,%r1006,%r868;
}
	// end inline asm
	// begin inline asm
	{fma.rn.bf16x2 %r1008,%r995,%r1010,%r872;
}
	// end inline asm
	ld.shared.v4.u32 	{%r1134, %r1138, %r1142, %r1146}, [%r4691+1360];
	// begin inline asm
	{  mov.b32 %r1012, {%rs145,%rs145};}

	// end inline asm
	// begin inline asm
	{fma.rn.bf16x2 %r1013,%r1012,%r1134,%r877;
}
	// end inline asm
	// begin inline asm
	{fma.rn.bf16x2 %r1017,%r1012,%r1138,%r881;
}
	// end inline asm
	// begin inline asm
	{fma.rn.bf16x2 %r1021,%r1012,%r1142,%r885;
}
	// end inline asm
	// begin inline asm
	{fma.rn.bf16x2 %r1025,%r1012,%r1146,%r889;
}
	// end inline asm
	// begin inline asm
	{  mov.b32 %r1029, {%rs146,%rs146};}

	// end inline asm
	// begin inline asm
	{fma.rn.bf16x2 %r1030,%r1029,%r1134,%r894;
}
	// end inline asm
	// begin inline asm
	{fma.rn.bf16x2 %r1034,%r1029,%r1138,%r898;
}
	// end inline asm
	// begin inline asm
	{fma.rn.bf16x2 %r1038,%r1029,%r1142,%r902;
}
	// end inline asm
	// begin inline asm
	{fma.rn.bf16x2 %r1042,%r1029,%r1146,%r906;
}
	// end inline asm
	// begin inline asm
	{  mov.b32 %r1046, {%rs147,%rs147};}

	// end inline asm
	// begin inline asm
	{fma.rn.bf16x2 %r1047,%r1046,%r1134,%r911;
}
	// end inline asm
	// begin inline asm
	{fma.rn.bf16x2 %r1051,%r1046,%r1138,%r915;
}
	// end inline asm
	// begin inline asm
	{fma.rn.bf16x2 %r1055,%r1046,%r1142,%r919;
}
	// end inline asm
	// begin inline asm
	{fma.rn.bf16x2 %r1059,%r1046,%r1146,%r923;
}
	// end inline asm
	// begin inline asm
	{  mov.b32 %r1063, {%rs148,%rs148};}

	// end inline asm
	// begin inline asm
	{fma.rn.bf16x2 %r1064,%r1063,%r1134,%r928;
}
	// end inline asm
	// begin inline asm
	{fma.rn.bf16x2 %r1068,%r1063,%r1138,%r932;
}
	// end inline asm
	// begin inline asm
	{fma.rn.bf16x2 %r1072,%r1063,%r1142,%r936;
}
	// end inline asm
	// begin inline asm
	{fma.rn.bf16x2 %r1076,%r1063,%r1146,%r940;
}
	// end inline asm
	// begin inline asm
	{  mov.b32 %r1080, {%rs149,%rs149};}

	// end inline asm
	// begin inline asm
	{fma.rn.bf16x2 %r1081,%r1080,%r1134,%r945;
}
	// end inline asm
	// begin inline asm
	{fma.rn.bf16x2 %r1085,%r1080,%r1138,%r949;
}
	// end inline asm
	// begin inline asm
	{fma.rn.bf16x2 %r1089,%r1080,%r1142,%r953;
}
	// end inline asm
	// begin inline asm
	{fma.rn.bf16x2 %r1093,%r1080,%r1146,%r957;
}
	// end inline asm
	// begin inline asm
	{  mov.b32 %r1097, {%rs150,%rs150};}

	// end inline asm
	// begin inline asm
	{fma.rn.bf16x2 %r1098,%r1097,%r1134,%r962;
}
	// end inline asm
	// begin inline asm
	{fma.rn.bf16x2 %r1102,%r1097,%r1138,%r966;
}
	// end inline asm
	// begin inline asm
	{fma.rn.bf16x2 %r1106,%r1097,%r1142,%r970;
}
	// end inline asm
	// begin inline asm
	{fma.rn.bf16x2 %r1110,%r1097,%r1146,%r974;
}
	// end inline asm
	// begin inline asm
	{  mov.b32 %r1114, {%rs151,%rs151};}

	// end inline asm
	// begin inline asm
	{fma.rn.bf16x2 %r1115,%r1114,%r1134,%r979;
}
	// end inline asm
	// begin inline asm
	{fma.rn.bf16x2 %r1119,%r1114,%r1138,%r983;
}
	// end inline asm
	// begin inline asm
	{fma.rn.bf16x2 %r1123,%r1114,%r1142,%r987;
}
	// end inline asm
	// begin inline asm
	{fma.rn.bf16x2 %r1127,%r1114,%r1146,%r991;
}
	// end inline asm
	// begin inline asm
	{  mov.b32 %r1131, {%rs152,%rs152};}

	// end inline asm
	// begin inline asm
	{fma.rn.bf16x2 %r1132,%r1131,%r1134,%r996;
}
	// end inline asm
	// begin inline asm
	{fma.rn.bf16x2 %r1136,%r1131,%r1138,%r1000;
}
	// end inline asm
	// begin inline asm
	{fma.rn.bf16x2 %r1140,%r1131,%r1142,%r1004;
}
	// end inline asm
	// begin inline asm
	{fma.rn.bf16x2 %r1144,%r1131,%r1146,%r1008;
}
	// end inline asm
	ld.shared.v4.u32 	{%r1270, %r1274, %r1278, %r1282}, [%r4691+1632];
	// begin inline asm
	{  mov.b32 %r1148, {%rs153,%rs153};}

	// end inline asm
	// begin inline asm
	{fma.rn.bf16x2 %r1149,%r1148,%r1270,%r1013;
}
	// end inline asm
	// begin inline asm
	{fma.rn.bf16x2 %r1153,%r1148,%r1274,%r1017;
}
	// end inline asm
	// begin inline asm
	{fma.rn.bf16x2 %r1157,%r1148,%r1278,%r1021;
}
	// end inline asm
	// begin inline asm
	{fma.rn.bf16x2 %r1161,%r1148,%r1282,%r1025;
}
	// end inline asm
	// begin inline asm
	{  mov.b32 %r1165, {%rs154,%rs154};}

	// end inline asm
	// begin inline asm
	{fma.rn.bf16x2 %r1166,%r1165,%r1270,%r1030;
}
	// end inline asm
	// begin inline asm
	{fma.rn.bf16x2 %r1170,%r1165,%r1274,%r1034;
}
	// end inline asm
	// begin inline asm
	{fma.rn.bf16x2 %r1174,%r1165,%r1278,%r1038;
}
	// end inline asm
	// begin inline asm
	{fma.rn.bf16x2 %r1178,%r1165,%r1282,%r1042;
}
	// end inline asm
	// begin inline asm
	{  mov.b32 %r1182, {%rs155,%rs155};}

	// end inline asm
	// begin inline asm
	{fma.rn.bf16x2 %r1183,%r1182,%r1270,%r1047;
}
	// end inline asm
	// begin inline asm
	{fma.rn.bf16x2 %r1187,%r1182,%r1274,%r1051;
}
	// end inline asm
	// begin inline asm
	{fma.rn.bf16x2 %r1191,%r1182,%r1278,%r1055;
}
	// end inline asm
	// begin inline asm
	{fma.rn.bf16x2 %r1195,%r1182,%r1282,%r1059;
}
	// end inline asm
	// begin inline asm
	{  mov.b32 %r1199, {%rs156,%rs156};}

	// end inline asm
	// begin inline asm
	{fma.rn.bf16x2 %r1200,%r1199,%r1270,%r1064;
}
	// end inline asm
	// begin inline asm
	{fma.rn.bf16x2 %r1204,%r1199,%r1274,%r1068;
}
	// end inline asm
	// begin inline asm
	{fma.rn.bf16x2 %r1208,%r1199,%r1278,%r1072;
}
	// end inline asm
	// begin inline asm
	{fma.rn.bf16x2 %r1212,%r1199,%r1282,%r1076;
}
	// end inline asm
	// begin inline asm
	{  mov.b32 %r1216, {%rs157,%rs157};}

	// end inline asm
	// begin inline asm
	{fma.rn.bf16x2 %r1217,%r1216,%r1270,%r1081;
}
	// end inline asm
	// begin inline asm
	{fma.rn.bf16x2 %r1221,%r1216,%r1274,%r1085;
}
	// end inline asm
	// begin inline asm
	{fma.rn.bf16x2 %r1225,%r1216,%r1278,%r1089;
}
	// end inline asm
	// begin inline asm
	{fma.rn.bf16x2 %r1229,%r1216,%r1282,%r1093;
}
	// end inline asm
	// begin inline asm
	{  mov.b32 %r1233, {%rs158,%rs158};}

	// end inline asm
	// begin inline asm
	{fma.rn.bf16x2 %r1234,%r1233,%r1270,%r1098;
}
	// end inline asm
	// begin inline asm
	{fma.rn.bf16x2 %r1238,%r1233,%r1274,%r1102;
}
	// end inline asm
	// begin inline asm
	{fma.rn.bf16x2 %r1242,%r1233,%r1278,%r1106;
}
	// end inline asm
	// begin inline asm
	{fma.rn.bf16x2 %r1246,%r1233,%r1282,%r1110;
}
	// end inline asm
	// begin inline asm
	{  mov.b32 %r1250, {%rs159,%rs159};}

	// end inline asm
	// begin inline asm
	{fma.rn.bf16x2 %r1251,%r1250,%r1270,%r1115;
}
	// end inline asm
	// begin inline asm
	{fma.rn.bf16x2 %r1255,%r1250,%r1274,%r1119;
}
	// end inline asm
	// begin inline asm
	{fma.rn.bf16x2 %r1259,%r1250,%r1278,%r1123;
}
	// end inline asm
	// begin inline asm
	{fma.rn.bf16x2 %r1263,%r1250,%r1282,%r1127;
}
	// end inline asm
	// begin inline asm
	{  mov.b32 %r1267, {%rs160,%rs160};}

	// end inline asm
	// begin inline asm
	{fma.rn.bf16x2 %r1268,%r1267,%r1270,%r1132;
}
	// end inline asm
	// begin inline asm
	{fma.rn.bf16x2 %r1272,%r1267,%r1274,%r1136;
}
	// end inline asm
	// begin inline asm
	{fma.rn.bf16x2 %r1276,%r1267,%r1278,%r1140;
}
	// end inline asm
	// begin inline asm
	{fma.rn.bf16x2 %r1280,%r1267,%r1282,%r1144;
}
	// end inline asm
	ld.shared.v4.u32 	{%r1406, %r1410, %r1414, %r1418}, [%r4691+1904];
	// begin inline asm
	{  mov.b32 %r1284, {%rs161,%rs161};}

	// end inline asm
	// begin inline asm
	{fma.rn.bf16x2 %r1285,%r1284,%r1406,%r1149;
}
	// end inline asm
	// begin inline asm
	{fma.rn.bf16x2 %r1289,%r1284,%r1410,%r1153;
}
	// end inline asm
	// begin inline asm
	{fma.rn.bf16x2 %r1293,%r1284,%r1414,%r1157;
}
	// end inline asm
	// begin inline asm
	{fma.rn.bf16x2 %r1297,%r1284,%r1418,%r1161;
}
	// end inline asm
	// begin inline asm
	{  mov.b32 %r1301, {%rs162,%rs162};}

	// end inline asm
	// begin inline asm
	{fma.rn.bf16x2 %r1302,%r1301,%r1406,%r1166;
}
	// end inline asm
	// begin inline asm
	{fma.rn.bf16x2 %r1306,%r1301,%r1410,%r1170;
}
	// end inline asm
	// begin inline asm
	{fma.rn.bf16x2 %r1310,%r1301,%r1414,%r1174;
}
	// end inline asm
	// begin inline asm
	{fma.rn.bf16x2 %r1314,%r1301,%r1418,%r1178;
}
	// end inline asm
	// begin inline asm
	{  mov.b32 %r1318, {%rs163,%rs163};}

	// end inline asm
	// begin inline asm
	{fma.rn.bf16x2 %r1319,%r1318,%r1406,%r1183;
}
	// end inline asm
	// begin inline asm
	{fma.rn.bf16x2 %r1323,%r1318,%r1410,%r1187;
}
	// end inline asm
	// begin inline asm
	{fma.rn.bf16x2 %r1327,%r1318,%r1414,%r1191;
}
	// end inline asm
	// begin inline asm
	{fma.rn.bf16x2 %r1331,%r1318,%r1418,%r1195;
}
	// end inline asm
	// begin inline asm
	{  mov.b32 %r1335, {%rs164,%rs164};}

	// end inline asm
	// begin inline asm
	{fma.rn.bf16x2 %r1336,%r1335,%r1406,%r1200;
}
	// end inline asm
	// begin inline asm
	{fma.rn.bf16x2 %r1340,%r1335,%r1410,%r1204;
}
	// end inline asm
	// begin inline asm
	{fma.rn.bf16x2 %r1344,%r1335,%r1414,%r1208;
}
	// end inline asm
	// begin inline asm
	{fma.rn.bf16x2 %r1348,%r1335,%r1418,%r1212;
}
	// end inline asm
	// begin inline asm
	{  mov.b32 %r1352, {%rs165,%rs165};}

	// end inline asm
	// begin inline asm
	{fma.rn.bf16x2 %r1353,%r1352,%r1406,%r1217;
}
	// end inline asm
	// begin inline asm
	{fma.rn.bf16x2 %r1357,%r1352,%r1410,%r1221;
}
	// end inline asm
	// begin inline asm
	{fma.rn.bf16x2 %r1361,%r1352,%r1414,%r1225;
}
	// end inline asm
	// begin inline asm
	{fma.rn.bf16x2 %r1365,%r1352,%r1418,%r1229;
}
	// end inline asm
	// begin inline asm
	{  mov.b32 %r1369, {%rs166,%rs166};}

	// end inline asm
	// begin inline asm
	{fma.rn.bf16x2 %r1370,%r1369,%r1406,%r1234;
}
	// end inline asm
	// begin inline asm
	{fma.rn.bf16x2 %r1374,%r1369,%r1410,%r1238;
}
	// end inline asm
	// begin inline asm
	{fma.rn.bf16x2 %r1378,%r1369,%r1414,%r1242;
}
	// end inline asm
	// begin inline asm
	{fma.rn.bf16x2 %r1382,%r1369,%r1418,%r1246;
}
	// end inline asm
	// begin inline asm
	{  mov.b32 %r1386, {%rs167,%rs167};}

	// end inline asm
	// begin inline asm
	{fma.rn.bf16x2 %r1387,%r1386,%r1406,%r1251;
}
	// end inline asm
	// begin inline asm
	{fma.rn.bf16x2 %r1391,%r1386,%r1410,%r1255;
}
	// end inline asm
	// begin inline asm
	{fma.rn.bf16x2 %r1395,%r1386,%r1414,%r1259;
}
	// end inline asm
	// begin inline asm
	{fma.rn.bf16x2 %r1399,%r1386,%r1418,%r1263;
}
	// end inline asm
	// begin inline asm
	{  mov.b32 %r1403, {%rs168,%rs168};}

	// end inline asm
	// begin inline asm
	{fma.rn.bf16x2 %r1404,%r1403,%r1406,%r1268;
}
	// end inline asm
	// begin inline asm
	{fma.rn.bf16x2 %r1408,%r1403,%r1410,%r1272;
}
	// end inline asm
	// begin inline asm
	{fma.rn.bf16x2 %r1412,%r1403,%r1414,%r1276;
}
	// end inline asm
	// begin inline asm
	{fma.rn.bf16x2 %r1416,%r1403,%r1418,%r1280;
}
	// end inline asm
	ld.shared.v4.b32 	{%r4726, %r4727, %r4728, %r4729}, [%r4693+16];
	mov.b32 	{%rs217, %rs225}, %r4729;
	mov.b32 	{%rs201, %rs209}, %r4728;
	mov.b32 	{%rs185, %rs193}, %r4727;
	mov.b32 	{%rs169, %rs177}, %r4726;
	ld.shared.v4.b32 	{%r4730, %r4731, %r4732, %r4733}, [%r4693+96];
	mov.b32 	{%rs218, %rs226}, %r4733;
	mov.b32 	{%rs202, %rs210}, %r4732;
	mov.b32 	{%rs186, %rs194}, %r4731;
	mov.b32 	{%rs170, %rs178}, %r4730;
	ld.shared.v4.b32 	{%r4734, %r4735, %r4736, %r4737}, [%r4693+176];
	mov.b32 	{%rs219, %rs227}, %r4737;
	mov.b32 	{%rs203, %rs211}, %r4736;
	mov.b32 	{%rs187, %rs195}, %r4735;
	mov.b32 	{%rs171, %rs179}, %r4734;
	ld.shared.v4.b32 	{%r4738, %r4739, %r4740, %r4741}, [%r4693+256];
	mov.b32 	{%rs220, %rs228}, %r4741;
	mov.b32 	{%rs204, %rs212}, %r4740;
	mov.b32 	{%rs188, %rs196}, %r4739;
	mov.b32 	{%rs172, %rs180}, %r4738;
	ld.shared.v4.b32 	{%r4742, %r4743, %r4744, %r4745}, [%r4693+336];
	mov.b32 	{%rs221, %rs229}, %r4745;
	mov.b32 	{%rs205, %rs213}, %r4744;
	mov.b32 	{%rs189, %rs197}, %r4743;
	mov.b32 	{%rs173, %rs181}, %r4742;
	ld.shared.v4.b32 	{%r4746, %r4747, %r4748, %r4749}, [%r4693+416];
	mov.b32 	{%rs222, %rs230}, %r4749;
	mov.b32 	{%rs206, %rs214}, %r4748;
	mov.b32 	{%rs190, %rs198}, %r4747;
	mov.b32 	{%rs174, %rs182}, %r4746;
	ld.shared.v4.b32 	{%r4750, %r4751, %r4752, %r4753}, [%r4693+496];
	mov.b32 	{%rs223, %rs231}, %r4753;
	mov.b32 	{%rs207, %rs215}, %r4752;
	mov.b32 	{%rs191, %rs199}, %r4751;
	mov.b32 	{%rs175, %rs183}, %r4750;
	ld.shared.v4.b32 	{%r4754, %r4755, %r4756, %r4757}, [%r4693+576];
	mov.b32 	{%rs224, %rs232}, %r4757;
	mov.b32 	{%rs208, %rs216}, %r4756;
	mov.b32 	{%rs192, %rs200}, %r4755;
	mov.b32 	{%rs176, %rs184}, %r4754;
	ld.shared.v4.u32 	{%r1542, %r1546, %r1550, %r1554}, [%r4691+2176];
	// begin inline asm
	{  mov.b32 %r1420, {%rs169,%rs169};}

	// end inline asm
	// begin inline asm
	{fma.rn.bf16x2 %r1421,%r1420,%r1542,%r1285;
}
	// end inline asm
	// begin inline asm
	{fma.rn.bf16x2 %r1425,%r1420,%r1546,%r1289;
}
	// end inline asm
	// begin inline asm
	{fma.rn.bf16x2 %r1429,%r1420,%r1550,%r1293;
}
	// end inline asm
	// begin inline asm
	{fma.rn.bf16x2 %r1433,%r1420,%r1554,%r1297;
}
	// end inline asm
	// begin inline asm
	{  mov.b32 %r1437, {%rs170,%rs170};}

	// end inline asm
	// begin inline asm
	{fma.rn.bf16x2 %r1438,%r1437,%r1542,%r1302;
}
	// end inline asm
	// begin inline asm
	{fma.rn.bf16x2 %r1442,%r1437,%r1546,%r1306;
}
	// end inline asm
	// begin inline asm
	{fma.rn.bf16x2 %r1446,%r1437,%r1550,%r1310;
}
	// end inline asm
	// begin inline asm
	{fma.rn.bf16x2 %r1450,%r1437,%r1554,%r1314;
}
	// end inline asm
	// begin inline asm
	{  mov.b32 %r1454, {%rs171,%rs171};}

	// end inline asm
	// begin inline asm
	{fma.rn.bf16x2 %r1455,%r1454,%r1542,%r1319;
}
	// end inline asm
	// begin inline asm
	{fma.rn.bf16x2 %r1459,%r1454,%r1546,%r1323;
}
	// end inline asm
	// begin inline asm
	{fma.rn.bf16x2 %r1463,%r1454,%r1550,%r1327;
}
	// end inline asm
	// begin inline asm
	{fma.rn.bf16x2 %r1467,%r1454,%r1554,%r1331;
}
	// end inline asm
	// begin inline asm
	{  mov.b32 %r1471, {%rs172,%rs172};}

	// end inline asm
	// begin inline asm
	{fma.rn.bf16x2 %r1472,%r1471,%r1542,%r1336;
}
	// end inline asm
	// begin inline asm
	{fma.rn.bf16x2 %r1476,%r1471,%r1546,%r1340;
}
	// end inline asm
	// begin inline asm
	{fma.rn.bf16x2 %r1480,%r1471,%r1550,%r1344;
}
	// end inline asm
	// begin inline asm
	{fma.rn.bf16x2 %r1484,%r1471,%r1554,%r1348;
}
	// end inline asm
	// begin inline asm
	{  mov.b32 %r1488, {%rs173,%rs173};}

	// end inline asm
	// begin inline asm
	{fma.rn.bf16x2 %r1489,%r1488,%r1542,%r1353;
}
	// end inline asm
	// begin inline asm
	{fma.rn.bf16x2 %r1493,%r1488,%r1546,%r1357;
}
	// end inline asm
	// begin inline asm
	{fma.rn.bf16x2 %r1497,%r1488,%r1550,%r1361;
}
	// end inline asm
	// begin inline asm
	{fma.rn.bf16x2 %r1501,%r1488,%r1554,%r1365;
}
	// end inline asm
	// begin inline asm
	{  mov.b32 %r1505, {%rs174,%rs174};}

	// end inline asm
	// begin inline asm
	{fma.rn.bf16x2 %r1506,%r1505,%r1542,%r1370;
}
	// end inline asm
	// begin inline asm
	{fma.rn.bf16x2 %r1510,%r1505,%r1546,%r1374;
}
	// end inline asm
	// begin inline asm
	{fma.rn.bf16x2 %r1514,%r1505,%r1550,%r1378;
}
	// end inline asm
	// begin inline asm
	{fma.rn.bf16x2 %r1518,%r1505,%r1554,%r1382;
}
	// end inline asm
	// begin inline asm
	{  mov.b32 %r1522, {%rs175,%rs175};}

	// end inline asm
	// begin inline asm
	{fma.rn.bf16x2 %r1523,%r1522,%r1542,%r1387;
}
	// end inline asm
	// begin inline asm
	{fma.rn.bf16x2 %r1527,%r1522,%r1546,%r1391;
}
	// end inline asm
	// begin inline asm
	{fma.rn.bf16x2 %r1531,%r1522,%r1550,%r1395;
}
	// end inline asm
	// begin inline asm
	{fma.rn.bf16x2 %r1535,%r1522,%r1554,%r1399;
}
	// end inline asm
	// begin inline asm
	{  mov.b32 %r1539, {%rs176,%rs176};}

	// end inline asm
	// begin inline asm
	{fma.rn.bf16x2 %r1540,%r1539,%r1542,%r1404;
}
	// end inline asm
	// begin inline asm
	{fma.rn.bf16x2 %r1544,%r1539,%r1546,%r1408;
}
	// end inline asm
	// begin inline asm
	{fma.rn.bf16x2 %r1548,%r1539,%r1550,%r1412;
}
	// end inline asm
	// begin inline asm
	{fma.rn.bf16x2 %r1552,%r1539,%r1554,%r1416;
}
	// end inline asm
	ld.shared.v4.u32 	{%r1678, %r1682, %r1686, %r1690}, [%r4691+2448];
	// begin inline asm
	{  mov.b32 %r1556, {%rs177,%rs177};}

	// end inline asm
	// begin inline asm
	{fma.rn.bf16x2 %r1557,%r1556,%r1678,%r1421;
}
	// end inline asm
	// begin inline asm
	{fma.rn.bf16x2 %r1561,%r1556,%r1682,%r1425;
}
	// end inline asm
	// begin inline asm
	{fma.rn.bf16x2 %r1565,%r1556,%r1686,%r1429;
}
	// end inline asm
	// begin inline asm
	{fma.rn.bf16x2 %r1569,%r1556,%r1690,%r1433;
}
	// end inline asm
	// begin inline asm
	{  mov.b32 %r1573, {%rs178,%rs178};}

	// end inline asm
	// begin inline asm
	{fma.rn.bf16x2 %r1574,%r1573,%r1678,%r1438;
}
	// end inline asm
	// begin inline asm
	{fma.rn.bf16x2 %r1578,%r1573,%r1682,%r1442;
}
	// end inline asm
	// begin inline asm
	{fma.rn.bf16x2 %r1582,%r1573,%r1686,%r1446;
}
	// end inline asm
	// begin inline asm
	{fma.rn.bf16x2 %r1586,%r1573,%r1690,%r1450;
}
	// end inline asm
	// begin inline asm
	{  mov.b32 %r1590, {%rs179,%rs179};}

	// end inline asm
	// begin inline asm
	{fma.rn.bf16x2 %r1591,%r1590,%r1678,%r1455;
}
	// end inline asm
	// begin inline asm
	{fma.rn.bf16x2 %r1595,%r1590,%r1682,%r1459;
}
	// end inline asm
	// begin inline asm
	{fma.rn.bf16x2 %r1599,%r1590,%r1686,%r1463;
}
	// end inline asm
	// begin inline asm
	{fma.rn.bf16x2 %r1603,%r1590,%r1690,%r1467;
}
	// end inline asm
	// begin inline asm
	{  mov.b32 %r1607, {%rs180,%rs180};}

	// end inline asm
	// begin inline asm
	{fma.rn.bf16x2 %r1608,%r1607,%r1678,%r1472;
}
	// end inline asm
	// begin inline asm
	{fma.rn.bf16x2 %r1612,%r1607,%r1682,%r1476;
}
	// end inline asm
	// begin inline asm
	{fma.rn.bf16x2 %r1616,%r1607,%r1686,%r1480;
}
	// end inline asm
	// begin inline asm
	{fma.rn.bf16x2 %r1620,%r1607,%r1690,%r1484;
}
	// end inline asm
	// begin inline asm
	{  mov.b32 %r1624, {%rs181,%rs181};}

	// end inline asm
	// begin inline asm
	{fma.rn.bf16x2 %r1625,%r1624,%r1678,%r1489;
}
	// end inline asm
	// begin inline asm
	{fma.rn.bf16x2 %r1629,%r1624,%r1682,%r1493;
}
	// end inline asm
	// begin inline asm
	{fma.rn.bf16x2 %r1633,%r1624,%r1686,%r1497;
}
	// end inline asm
	// begin inline asm
	{fma.rn.bf16x2 %r1637,%r1624,%r1690,%r1501;
}
	// end inline asm
	// begin inline asm
	{  mov.b32 %r1641, {%rs182,%rs182};}

	// end inline asm
	// begin inline asm
	{fma.rn.bf16x2 %r1642,%r1641,%r1678,%r1506;
}
	// end inline asm
	// begin inline asm
	{fma.rn.bf16x2 %r1646,%r1641,%r1682,%r1510;
}
	// end inline asm
	// begin inline asm
	{fma.rn.bf16x2 %r1650,%r1641,%r1686,%r1514;
}
	// end inline asm
	// begin inline asm
	{fma.rn.bf16x2 %r1654,%r1641,%r1690,%r1518;
}
	// end inline asm
	// begin inline asm
	{  mov.b32 %r1658, {%rs183,%rs183};}

	// end inline asm
	// begin inline asm
	{fma.rn.bf16x2 %r1659,%r1658,%r1678,%r1523;
}
	// end inline asm
	// begin inline asm
	{fma.rn.bf16x2 %r1663,%r1658,%r1682,%r1527;
}
	// end inline asm
	// begin inline asm
	{fma.rn.bf16x2 %r1667,%r1658,%r1686,%r1531;
}
	// end inline asm
	// begin inline asm
	{fma.rn.bf16x2 %r1671,%r1658,%r1690,%r1535;
}
	// end inline asm
	// begin inline asm
	{  mov.b32 %r1675, {%rs184,%rs184};}

	// end inline asm
	// begin inline asm
	{fma.rn.bf16x2 %r1676,%r1675,%r1678,%r1540;
}
	// end inline asm
	// begin inline asm
	{fma.rn.bf16x2 %r1680,%r1675,%r1682,%r1544;
}
	// end inline asm
	// begin inline asm
	{fma.rn.bf16x2 %r1684,%r1675,%r1686,%r1548;
}
	// end inline asm
	// begin inline asm
	{fma.rn.bf16x2 %r1688,%r1675,%r1690,%r1552;
}
	// end inline asm
	ld.shared.v4.u32 	{%r1814, %r1818, %r1822, %r1826}, [%r4691+2720];
	// begin inline asm
	{  mov.b32 %r1692, {%rs185,%rs185};}

	// end inline asm
	// begin inline asm
	{fma.rn.bf16x2 %r1693,%r1692,%r1814,%r1557;
}
	// end inline asm
	// begin inline asm
	{fma.rn.bf16x2 %r1697,%r1692,%r1818,%r1561;
}
	// end inline asm
	// begin inline asm
	{fma.rn.bf16x2 %r1701,%r1692,%r1822,%r1565;
}
	// end inline asm
	// begin inline asm
	{fma.rn.bf16x2 %r1705,%r1692,%r1826,%r1569;
}
	// end inline asm
	// begin inline asm
	{  mov.b32 %r1709, {%rs186,%rs186};}

	// end inline asm
	// begin inline asm
	{fma.rn.bf16x2 %r1710,%r1709,%r1814,%r1574;
}
	// end inline asm
	// begin inline asm
	{fma.rn.bf16x2 %r1714,%r1709,%r1818,%r1578;
}
	// end inline asm
	// begin inline asm
	{fma.rn.bf16x2 %r1718,%r1709,%r1822,%r1582;
}
	// end inline asm
	// begin inline asm
	{fma.rn.bf16x2 %r1722,%r1709,%r1826,%r1586;
}
	// end inline asm
	// begin inline asm
	{  mov.b32 %r1726, {%rs187,%rs187};}

	// end inline asm
	// begin inline asm
	{fma.rn.bf16x2 %r1727,%r1726,%r1814,%r1591;
}
	// end inline asm
	// begin inline asm
	{fma.rn.bf16x2 %r1731,%r1726,%r1818,%r1595;
}
	// end inline asm
	// begin inline asm
	{fma.rn.bf16x2 %r1735,%r1726,%r1822,%r1599;
}
	// end inline asm
	// begin inline asm
	{fma.rn.bf16x2 %r1739,%r1726,%r1826,%r1603;
}
	// end inline asm
	// begin inline asm
	{  mov.b32 %r1743, {%rs188,%rs188};}

	// end inline asm
	// begin inline asm
	{fma.rn.bf16x2 %r1744,%r1743,%r1814,%r1608;
}
	// end inline asm
	// begin inline asm
	{fma.rn.bf16x2 %r1748,%r1743,%r1818,%r1612;
}
	// end inline asm
	// begin inline asm
	{fma.rn.bf16x2 %r1752,%r1743,%r1822,%r1616;
}
	// end inline asm
	// begin inline asm
	{fma.rn.bf16x2 %r1756,%r1743,%r1826,%r1620;
}
	// end inline asm
	// begin inline asm
	{  mov.b32 %r1760, {%rs189,%rs189};}

	// end inline asm
	// begin inline asm
	{fma.rn.bf16x2 %r1761,%r1760,%r1814,%r1625;
}
	// end inline asm
	// begin inline asm
	{fma.rn.bf16x2 %r1765,%r1760,%r1818,%r1629;
}
	// end inline asm
	// begin inline asm
	{fma.rn.bf16x2 %r1769,%r1760,%r1822,%r1633;
}
	// end inline asm
	// begin inline asm
	{fma.rn.bf16x2 %r1773,%r1760,%r1826,%r1637;
}
	// end inline asm
	// begin inline asm
	{  mov.b32 %r1777, {%rs190,%rs190};}

	// end inline asm
	// begin inline asm
	{fma.rn.bf16x2 %r1778,%r1777,%r1814,%r1642;
}
	// end inline asm
	// begin inline asm
	{fma.rn.bf16x2 %r1782,%r1777,%r1818,%r1646;
}
	// end inline asm
	// begin inline asm
	{fma.rn.bf16x2 %r1786,%r1777,%r1822,%r1650;
}
	// end inline asm
	// begin inline asm
	{fma.rn.bf16x2 %r1790,%r1777,%r1826,%r1654;
}
	// end inline asm
	// begin inline asm
	{  mov.b32 %r1794, {%rs191,%rs191};}

	// end inline asm
	// begin inline asm
	{fma.rn.bf16x2 %r1795,%r1794,%r1814,%r1659;
}
	// end inline asm
	// begin inline asm
	{fma.rn.bf16x2 %r1799,%r1794,%r1818,%r1663;
}
	// end inline asm
	// begin inline asm
	{fma.rn.bf16x2 %r1803,%r1794,%r1822,%r1667;
}
	// end inline asm
	// begin inline asm
	{fma.rn.bf16x2 %r1807,%r1794,%r1826,%r1671;
}
	// end inline asm
	// begin inline asm
	{  mov.b32 %r1811, {%rs192,%rs192};}

	// end inline asm
	// begin inline asm
	{fma.rn.bf16x2 %r1812,%r1811,%r1814,%r1676;
}
	// end inline asm
	// begin inline asm
	{fma.rn.bf16x2 %r1816,%r1811,%r1818,%r1680;
}
	// end inline asm
	// begin inline asm
	{fma.rn.bf16x2 %r1820,%r1811,%r1822,%r1684;
}
	// end inline asm
	// begin inline asm
	{fma.rn.bf16x2 %r1824,%r1811,%r1826,%r1688;
}
	// end inline asm
	ld.shared.v4.u32 	{%r1950, %r1954, %r1958, %r1962}, [%r4691+2992];
	// begin inline asm
	{  mov.b32 %r1828, {%rs193,%rs193};}

	// end inline asm
	// begin inline asm
	{fma.rn.bf16x2 %r1829,%r1828,%r1950,%r1693;
}
	// end inline asm
	// begin inline asm
	{fma.rn.bf16x2 %r1833,%r1828,%r1954,%r1697;
}
	// end inline asm
	// begin inline asm
	{fma.rn.bf16x2 %r1837,%r1828,%r1958,%r1701;
}
	// end inline asm
	// begin inline asm
	{fma.rn.bf16x2 %r1841,%r1828,%r1962,%r1705;
}
	// end inline asm
	// begin inline asm
	{  mov.b32 %r1845, {%rs194,%rs194};}

	// end inline asm
	// begin inline asm
	{fma.rn.bf16x2 %r1846,%r1845,%r1950,%r1710;
}
	// end inline asm
	// begin inline asm
	{fma.rn.bf16x2 %r1850,%r1845,%r1954,%r1714;
}
	// end inline asm
	// begin inline asm
	{fma.rn.bf16x2 %r1854,%r1845,%r1958,%r1718;
}
	// end inline asm
	// begin inline asm
	{fma.rn.bf16x2 %r1858,%r1845,%r1962,%r1722;
}
	// end inline asm
	// begin inline asm
	{  mov.b32 %r1862, {%rs195,%rs195};}

	// end inline asm
	// begin inline asm
	{fma.rn.bf16x2 %r1863,%r1862,%r1950,%r1727;
}
	// end inline asm
	// begin inline asm
	{fma.rn.bf16x2 %r1867,%r1862,%r1954,%r1731;
}
	// end inline asm
	// begin inline asm
	{fma.rn.bf16x2 %r1871,%r1862,%r1958,%r1735;
}
	// end inline asm
	// begin inline asm
	{fma.rn.bf16x2 %r1875,%r1862,%r1962,%r1739;
}
	// end inline asm
	// begin inline asm
	{  mov.b32 %r1879, {%rs196,%rs196};}

	// end inline asm
	// begin inline asm
	{fma.rn.bf16x2 %r1880,%r1879,%r1950,%r1744;
}
	// end inline asm
	// begin inline asm
	{fma.rn.bf16x2 %r1884,%r1879,%r1954,%r1748;
}
	// end inline asm
	// begin inline asm
	{fma.rn.bf16x2 %r1888,%r1879,%r1958,%r1752;
}
	// end inline asm
	// begin inline asm
	{fma.rn.bf16x2 %r1892,%r1879,%r1962,%r1756;
}
	// end inline asm
	// begin inline asm
	{  mov.b32 %r1896, {%rs197,%rs197};}

	// end inline asm
	// begin inline asm
	{fma.rn.bf16x2 %r1897,%r1896,%r1950,%r1761;
}
	// end inline asm
	// begin inline asm
	{fma.rn.bf16x2 %r1901,%r1896,%r1954,%r1765;
}
	// end inline asm
	// begin inline asm
	{fma.rn.bf16x2 %r1905,%r1896,%r1958,%r1769;
}
	// end inline asm
	// begin inline asm
	{fma.rn.bf16x2 %r1909,%r1896,%r1962,%r1773;
}
	// end inline asm
	// begin inline asm
	{  mov.b32 %r1913, {%rs198,%rs198};}

	// end inline asm
	// begin inline asm
	{fma.rn.bf16x2 %r1914,%r1913,%r1950,%r1778;
}
	// end inline asm
	// begin inline asm
	{fma.rn.bf16x2 %r1918,%r1913,%r1954,%r1782;
}
	// end inline asm
	// begin inline asm
	{fma.rn.bf16x2 %r1922,%r1913,%r1958,%r1786;
}
	// end inline asm
	// begin inline asm
	{fma.rn.bf16x2 %r1926,%r1913,%r1962,%r1790;
}
	// end inline asm
	// begin inline asm
	{  mov.b32 %r1930, {%rs199,%rs199};}

	// end inline asm
	// begin inline asm
	{fma.rn.bf16x2 %r1931,%r1930,%r1950,%r1795;
}
	// end inline asm
	// begin inline asm
	{fma.rn.bf16x2 %r1935,%r1930,%r1954,%r1799;
}
	// end inline asm
	// begin inline asm
	{fma.rn.bf16x2 %r1939,%r1930,%r1958,%r1803;
}
	// end inline asm
	// begin inline asm
	{fma.rn.bf16x2 %r1943,%r1930,%r1962,%r1807;
}
	// end inline asm
	// begin inline asm
	{  mov.b32 %r1947, {%rs200,%rs200};}

	// end inline asm
	// begin inline asm
	{fma.rn.bf16x2 %r1948,%r1947,%r1950,%r1812;
}
	// end inline asm
	// begin inline asm
	{fma.rn.bf16x2 %r1952,%r1947,%r1954,%r1816;
}
	// end inline asm
	// begin inline asm
	{fma.rn.bf16x2 %r1956,%r1947,%r1958,%r1820;
}
	// end inline asm
	// begin inline asm
	{fma.rn.bf16x2 %r1960,%r1947,%r1962,%r1824;
}
	// end inline asm
	ld.shared.v4.u32 	{%r2086, %r2090, %r2094, %r2098}, [%r4691+3264];
	// begin inline asm
	{  mov.b32 %r1964, {%rs201,%rs201};}

	// end inline asm
	// begin inline asm
	{fma.rn.bf16x2 %r1965,%r1964,%r2086,%r1829;
}
	// end inline asm
	// begin inline asm
	{fma.rn.bf16x2 %r1969,%r1964,%r2090,%r1833;
}
	// end inline asm
	// begin inline asm
	{fma.rn.bf16x2 %r1973,%r1964,%r2094,%r1837;
}
	// end inline asm
	// begin inline asm
	{fma.rn.bf16x2 %r1977,%r1964,%r2098,%r1841;
}
	// end inline asm
	// begin inline asm
	{  mov.b32 %r1981, {%rs202,%rs202};}

	// end inline asm
	// begin inline asm
	{fma.rn.bf16x2 %r1982,%r1981,%r2086,%r1846;
}
	// end inline asm
	// begin inline asm
	{fma.rn.bf16x2 %r1986,%r1981,%r2090,%r1850;
}
	// end inline asm
	// begin inline asm
	{fma.rn.bf16x2 %r1990,%r1981,%r2094,%r1854;
}
	// end inline asm
	// begin inline asm
	{fma.rn.bf16x2 %r1994,%r1981,%r2098,%r1858;
}
	// end inline asm
	// begin inline asm
	{  mov.b32 %r1998, {%rs203,%rs203};}

	// end inline asm
	// begin inline asm
	{fma.rn.bf16x2 %r1999,%r1998,%r2086,%r1863;
}
	// end inline asm
	// begin inline asm
	{fma.rn.bf16x2 %r2003,%r1998,%r2090,%r1867;
}
	// end inline asm
	// begin inline asm
	{fma.rn.bf16x2 %r2007,%r1998,%r2094,%r1871;
}
	// end inline asm
	// begin inline asm
	{fma.rn.bf16x2 %r2011,%r1998,%r2098,%r1875;
}
	// end inline asm
	// begin inline asm
	{  mov.b32 %r2015, {%rs204,%rs204};}

	// end inline asm
	// begin inline asm
	{fma.rn.bf16x2 %r2016,%r2015,%r2086,%r1880;
}
	// end inline asm
	// begin inline asm
	{fma.rn.bf16x2 %r2020,%r2015,%r2090,%r1884;
}
	// end inline asm
	// begin inline asm
	{fma.rn.bf16x2 %r2024,%r2015,%r2094,%r1888;
}
	// end inline asm
	// begin inline asm
	{fma.rn.bf16x2 %r2028,%r2015,%r2098,%r1892;
}
	// end inline asm
	// begin inline asm
	{  mov.b32 %r2032, {%rs205,%rs205};}

	// end inline asm
	// begin inline asm
	{fma.rn.bf16x2 %r2033,%r2032,%r2086,%r1897;
}
	// end inline asm
	// begin inline asm
	{fma.rn.bf16x2 %r2037,%r2032,%r2090,%r1901;
}
	// end inline asm
	// begin inline asm
	{fma.rn.bf16x2 %r2041,%r2032,%r2094,%r1905;
}
	// end inline asm
	// begin inline asm
	{fma.rn.bf16x2 %r2045,%r2032,%r2098,%r1909;
}
	// end inline asm
	// begin inline asm
	{  mov.b32 %r2049, {%rs206,%rs206};}

	// end inline asm
	// begin inline asm
	{fma.rn.bf16x2 %r2050,%r2049,%r2086,%r1914;
}
	// end inline asm
	// begin inline asm
	{fma.rn.bf16x2 %r2054,%r2049,%r2090,%r1918;
}
	// end inline asm
	// begin inline asm
	{fma.rn.bf16x2 %r2058,%r2049,%r2094,%r1922;
}
	// end inline asm
	// begin inline asm
	{fma.rn.bf16x2 %r2062,%r2049,%r2098,%r1926;
}
	// end inline asm
	// begin inline asm
	{  mov.b32 %r2066, {%rs207,%rs207};}

	// end inline asm
	// begin inline asm
	{fma.rn.bf16x2 %r2067,%r2066,%r2086,%r1931;
}
	// end inline asm
	// begin inline asm
	{fma.rn.bf16x2 %r2071,%r2066,%r2090,%r1935;
}
	// end inline asm
	// begin inline asm
	{fma.rn.bf16x2 %r2075,%r2066,%r2094,%r1939;
}
	// end inline asm
	// begin inline asm
	{fma.rn.bf16x2 %r2079,%r2066,%r2098,%r1943;
}
	// end inline asm
	// begin inline asm
	{  mov.b32 %r2083, {%rs208,%rs208};}

	// end inline asm
	// begin inline asm
	{fma.rn.bf16x2 %r2084,%r2083,%r2086,%r1948;
}
	// end inline asm
	// begin inline asm
	{fma.rn.bf16x2 %r2088,%r2083,%r2090,%r1952;
}
	// end inline asm
	// begin inline asm
	{fma.rn.bf16x2 %r2092,%r2083,%r2094,%r1956;
}
	// end inline asm
	// begin inline asm
	{fma.rn.bf16x2 %r2096,%r2083,%r2098,%r1960;
}
	// end inline asm
	ld.shared.v4.u32 	{%r2222, %r2226, %r2230, %r2234}, [%r4691+3536];
	// begin inline asm
	{  mov.b32 %r2100, {%rs209,%rs209};}

	// end inline asm
	// begin inline asm
	{fma.rn.bf16x2 %r2101,%r2100,%r2222,%r1965;
}
	// end inline asm
	// begin inline asm
	{fma.rn.bf16x2 %r2105,%r2100,%r2226,%r1969;
}
	// end inline asm
	// begin inline asm
	{fma.rn.bf16x2 %r2109,%r2100,%r2230,%r1973;
}
	// end inline asm
	// begin inline asm
	{fma.rn.bf16x2 %r2113,%r2100,%r2234,%r1977;
}
	// end inline asm
	// begin inline asm
	{  mov.b32 %r2117, {%rs210,%rs210};}

	// end inline asm
	// begin inline asm
	{fma.rn.bf16x2 %r2118,%r2117,%r2222,%r1982;
}
	// end inline asm
	// begin inline asm
	{fma.rn.bf16x2 %r2122,%r2117,%r2226,%r1986;
}
	// end inline asm
	// begin inline asm
	{fma.rn.bf16x2 %r2126,%r2117,%r2230,%r1990;
}
	// end inline asm
	// begin inline asm
	{fma.rn.bf16x2 %r2130,%r2117,%r2234,%r1994;
}
	// end inline asm
	// begin inline asm
	{  mov.b32 %r2134, {%rs211,%rs211};}

	// end inline asm
	// begin inline asm
	{fma.rn.bf16x2 %r2135,%r2134,%r2222,%r1999;
}
	// end inline asm
	// begin inline asm
	{fma.rn.bf16x2 %r2139,%r2134,%r2226,%r2003;
}
	// end inline asm
	// begin inline asm
	{fma.rn.bf16x2 %r2143,%r2134,%r2230,%r2007;
}
	// end inline asm
	// begin inline asm
	{fma.rn.bf16x2 %r2147,%r2134,%r2234,%r2011;
}
	// end inline asm
	// begin inline asm
	{  mov.b32 %r2151, {%rs212,%rs212};}

	// end inline asm
	// begin inline asm
	{fma.rn.bf16x2 %r2152,%r2151,%r2222,%r2016;
}
	// end inline asm
	// begin inline asm
	{fma.rn.bf16x2 %r2156,%r2151,%r2226,%r2020;
}
	// end inline asm
	// begin inline asm
	{fma.rn.bf16x2 %r2160,%r2151,%r2230,%r2024;
}
	// end inline asm
	// begin inline asm
	{fma.rn.bf16x2 %r2164,%r2151,%r2234,%r2028;
}
	// end inline asm
	// begin inline asm
	{  mov.b32 %r2168, {%rs213,%rs213};}

	// end inline asm
	// begin inline asm
	{fma.rn.bf16x2 %r2169,%r2168,%r2222,%r2033;
}
	// end inline asm
	// begin inline asm
	{fma.rn.bf16x2 %r2173,%r2168,%r2226,%r2037;
}
	// end inline asm
	// begin inline asm
	{fma.rn.bf16x2 %r2177,%r2168,%r2230,%r2041;
}
	// end inline asm
	// begin inline asm
	{fma.rn.bf16x2 %r2181,%r2168,%r2234,%r2045;
}
	// end inline asm
	// begin inline asm
	{  mov.b32 %r2185, {%rs214,%rs214};}

	// end inline asm
	// begin inline asm
	{fma.rn.bf16x2 %r2186,%r2185,%r2222,%r2050;
}
	// end inline asm
	// begin inline asm
	{fma.rn.bf16x2 %r2190,%r2185,%r2226,%r2054;
}
	// end inline asm
	// begin inline asm
	{fma.rn.bf16x2 %r2194,%r2185,%r2230,%r2058;
}
	// end inline asm
	// begin inline asm
	{fma.rn.bf16x2 %r2198,%r2185,%r2234,%r2062;
}
	// end inline asm
	// begin inline asm
	{  mov.b32 %r2202, {%rs215,%rs215};}

	// end inline asm
	// begin inline asm
	{fma.rn.bf16x2 %r2203,%r2202,%r2222,%r2067;
}
	// end inline asm
	// begin inline asm
	{fma.rn.bf16x2 %r2207,%r2202,%r2226,%r2071;
}
	// end inline asm
	// begin inline asm
	{fma.rn.bf16x2 %r2211,%r2202,%r2230,%r2075;
}
	// end inline asm
	// begin inline asm
	{fma.rn.bf16x2 %r2215,%r2202,%r2234,%r2079;
}
	// end inline asm
	// begin inline asm
	{  mov.b32 %r2219, {%rs216,%rs216};}

	// end inline asm
	// begin inline asm
	{fma.rn.bf16x2 %r2220,%r2219,%r2222,%r2084;
}
	// end inline asm
	// begin inline asm
	{fma.rn.bf16x2 %r2224,%r2219,%r2226,%r2088;
}
	// end inline asm
	// begin inline asm
	{fma.rn.bf16x2 %r2228,%r2219,%r2230,%r2092;
}
	// end inline asm
	// begin inline asm
	{fma.rn.bf16x2 %r2232,%r2219,%r2234,%r2096;
}
	// end inline asm
	ld.shared.v4.u32 	{%r2358, %r2362, %r2366, %r2370}, [%r4691+3808];
	// begin inline asm
	{  mov.b32 %r2236, {%rs217,%rs217};}

	// end inline asm
	// begin inline asm
	{fma.rn.bf16x2 %r2237,%r2236,%r2358,%r2101;
}
	// end inline asm
	// begin inline asm
	{fma.rn.bf16x2 %r2241,%r2236,%r2362,%r2105;
}
	// end inline asm
	// begin inline asm
	{fma.rn.bf16x2 %r2245,%r2236,%r2366,%r2109;
}
	// end inline asm
	// begin inline asm
	{fma.rn.bf16x2 %r2249,%r2236,%r2370,%r2113;
}
	// end inline asm
	// begin inline asm
	{  mov.b32 %r2253, {%rs218,%rs218};}

	// end inline asm
	// begin inline asm
	{fma.rn.bf16x2 %r2254,%r2253,%r2358,%r2118;
}
	// end inline asm
	// begin inline asm
	{fma.rn.bf16x2 %r2258,%r2253,%r2362,%r2122;
}
	// end inline asm
	// begin inline asm
	{fma.rn.bf16x2 %r2262,%r2253,%r2366,%r2126;
}
	// end inline asm
	// begin inline asm
	{fma.rn.bf16x2 %r2266,%r2253,%r2370,%r2130;
}
	// end inline asm
	// begin inline asm
	{  mov.b32 %r2270, {%rs219,%rs219};}

	// end inline asm
	// begin inline asm
	{fma.rn.bf16x2 %r2271,%r2270,%r2358,%r2135;
}
	// end inline asm
	// begin inline asm
	{fma.rn.bf16x2 %r2275,%r2270,%r2362,%r2139;
}
	// end inline asm
	// begin inline asm
	{fma.rn.bf16x2 %r2279,%r2270,%r2366,%r2143;
}
	// end inline asm
	// begin inline asm
	{fma.rn.bf16x2 %r2283,%r2270,%r2370,%r2147;
}
	// end inline asm
	// begin inline asm
	{  mov.b32 %r2287, {%rs220,%rs220};}

	// end inline asm
	// begin inline asm
	{fma.rn.bf16x2 %r2288,%r2287,%r2358,%r2152;
}
	// end inline asm
	// begin inline asm
	{fma.rn.bf16x2 %r2292,%r2287,%r2362,%r2156;
}
	// end inline asm
	// begin inline asm
	{fma.rn.bf16x2 %r2296,%r2287,%r2366,%r2160;
}
	// end inline asm
	// begin inline asm
	{fma.rn.bf16x2 %r2300,%r2287,%r2370,%r2164;
}
	// end inline asm
	// begin inline asm
	{  mov.b32 %r2304, {%rs221,%rs221};}

	// end inline asm
	// begin inline asm
	{fma.rn.bf16x2 %r2305,%r2304,%r2358,%r2169;
}
	// end inline asm
	// begin inline asm
	{fma.rn.bf16x2 %r2309,%r2304,%r2362,%r2173;
}
	// end inline asm
	// begin inline asm
	{fma.rn.bf16x2 %r2313,%r2304,%r2366,%r2177;
}
	// end inline asm
	// begin inline asm
	{fma.rn.bf16x2 %r2317,%r2304,%r2370,%r2181;
}
	// end inline asm
	// begin inline asm
	{  mov.b32 %r2321, {%rs222,%rs222};}

	// end inline asm
	// begin inline asm
	{fma.rn.bf16x2 %r2322,%r2321,%r2358,%r2186;
}
	// end inline asm
	// begin inline asm
	{fma.rn.bf16x2 %r2326,%r2321,%r2362,%r2190;
}
	// end inline asm
	// begin inline asm
	{fma.rn.bf16x2 %r2330,%r2321,%r2366,%r2194;
}
	// end inline asm
	// begin inline asm
	{fma.rn.bf16x2 %r2334,%r2321,%r2370,%r2198;
}
	// end inline asm
	// begin inline asm
	{  mov.b32 %r2338, {%rs223,%rs223};}

	// end inline asm
	// begin inline asm
	{fma.rn.bf16x2 %r2339,%r2338,%r2358,%r2203;
}
	// end inline asm
	// begin inline asm
	{fma.rn.bf16x2 %r2343,%r2338,%r2362,%r2207;
}
	// end inline asm
	// begin inline asm
	{fma.rn.bf16x2 %r2347,%r2338,%r2366,%r2211;
}
	// end inline asm
	// begin inline asm
	{fma.rn.bf16x2 %r2351,%r2338,%r2370,%r2215;
}
	// end inline asm
	// begin inline asm
	{  mov.b32 %r2355, {%rs224,%rs224};}

	// end inline asm
	// begin inline asm
	{fma.rn.bf16x2 %r2356,%r2355,%r2358,%r2220;
}
	// end inline asm
	// begin inline asm
	{fma.rn.bf16x2 %r2360,%r2355,%r2362,%r2224;
}
	// end inline asm
	// begin inline asm
	{fma.rn.bf16x2 %r2364,%r2355,%r2366,%r2228;
}
	// end inline asm
	// begin inline asm
	{fma.rn.bf16x2 %r2368,%r2355,%r2370,%r2232;
}
	// end inline asm
	ld.shared.v4.u32 	{%r2494, %r2498, %r2502, %r2506}, [%r4691+4080];
	// begin inline asm
	{  mov.b32 %r2372, {%rs225,%rs225};}

	// end inline asm
	// begin inline asm
	{fma.rn.bf16x2 %r2373,%r2372,%r2494,%r2237;
}
	// end inline asm
	// begin inline asm
	{fma.rn.bf16x2 %r2377,%r2372,%r2498,%r2241;
}
	// end inline asm
	// begin inline asm
	{fma.rn.bf16x2 %r2381,%r2372,%r2502,%r2245;
}
	// end inline asm
	// begin inline asm
	{fma.rn.bf16x2 %r2385,%r2372,%r2506,%r2249;
}
	// end inline asm
	// begin inline asm
	{  mov.b32 %r2389, {%rs226,%rs226};}

	// end inline asm
	// begin inline asm
	{fma.rn.bf16x2 %r2390,%r2389,%r2494,%r2254;
}
	// end inline asm
	// begin inline asm
	{fma.rn.bf16x2 %r2394,%r2389,%r2498,%r2258;
}
	// end inline asm
	// begin inline asm
	{fma.rn.bf16x2 %r2398,%r2389,%r2502,%r2262;
}
	// end inline asm
	// begin inline asm
	{fma.rn.bf16x2 %r2402,%r2389,%r2506,%r2266;
}
	// end inline asm
	// begin inline asm
	{  mov.b32 %r2406, {%rs227,%rs227};}

	// end inline asm
	// begin inline asm
	{fma.rn.bf16x2 %r2407,%r2406,%r2494,%r2271;
}
	// end inline asm
	// begin inline asm
	{fma.rn.bf16x2 %r2411,%r2406,%r2498,%r2275;
}
	// end inline asm
	// begin inline asm
	{fma.rn.bf16x2 %r2415,%r2406,%r2502,%r2279;
}
	// end inline asm
	// begin inline asm
	{fma.rn.bf16x2 %r2419,%r2406,%r2506,%r2283;
}
	// end inline asm
	// begin inline asm
	{  mov.b32 %r2423, {%rs228,%rs228};}

	// end inline asm
	// begin inline asm
	{fma.rn.bf16x2 %r2424,%r2423,%r2494,%r2288;
}
	// end inline asm
	// begin inline asm
	{fma.rn.bf16x2 %r2428,%r2423,%r2498,%r2292;
}
	// end inline asm
	// begin inline asm
	{fma.rn.bf16x2 %r2432,%r2423,%r2502,%r2296;
}
	// end inline asm
	// begin inline asm
	{fma.rn.bf16x2 %r2436,%r2423,%r2506,%r2300;
}
	// end inline asm
	// begin inline asm
	{  mov.b32 %r2440, {%rs229,%rs229};}

	// end inline asm
	// begin inline asm
	{fma.rn.bf16x2 %r2441,%r2440,%r2494,%r2305;
}
	// end inline asm
	// begin inline asm
	{fma.rn.bf16x2 %r2445,%r2440,%r2498,%r2309;
}
	// end inline asm
	// begin inline asm
	{fma.rn.bf16x2 %r2449,%r2440,%r2502,%r2313;
}
	// end inline asm
	// begin inline asm
	{fma.rn.bf16x2 %r2453,%r2440,%r2506,%r2317;
}
	// end inline asm
	// begin inline asm
	{  mov.b32 %r2457, {%rs230,%rs230};}

	// end inline asm
	// begin inline asm
	{fma.rn.bf16x2 %r2458,%r2457,%r2494,%r2322;
}
	// end inline asm
	// begin inline asm
	{fma.rn.bf16x2 %r2462,%r2457,%r2498,%r2326;
}
	// end inline asm
	// begin inline asm
	{fma.rn.bf16x2 %r2466,%r2457,%r2502,%r2330;
}
	// end inline asm
	// begin inline asm
	{fma.rn.bf16x2 %r2470,%r2457,%r2506,%r2334;
}
	// end inline asm
	// begin inline asm
	{  mov.b32 %r2474, {%rs231,%rs231};}

	// end inline asm
	// begin inline asm
	{fma.rn.bf16x2 %r2475,%r2474,%r2494,%r2339;
}
	// end inline asm
	// begin inline asm
	{fma.rn.bf16x2 %r2479,%r2474,%r2498,%r2343;
}
	// end inline asm
	// begin inline asm
	{fma.rn.bf16x2 %r2483,%r2474,%r2502,%r2347;
}
	// end inline asm
	// begin inline asm
	{fma.rn.bf16x2 %r2487,%r2474,%r2506,%r2351;
}
	// end inline asm
	// begin inline asm
	{  mov.b32 %r2491, {%rs232,%rs232};}

	// end inline asm
	// begin inline asm
	{fma.rn.bf16x2 %r2492,%r2491,%r2494,%r2356;
}
	// end inline asm
	// begin inline asm
	{fma.rn.bf16x2 %r2496,%r2491,%r2498,%r2360;
}
	// end inline asm
	// begin inline asm
	{fma.rn.bf16x2 %r2500,%r2491,%r2502,%r2364;
}
	// end inline asm
	// begin inline asm
	{fma.rn.bf16x2 %r2504,%r2491,%r2506,%r2368;
}
	// end inline asm
	ld.shared.v4.b32 	{%r4758, %r4759, %r4760, %r4761}, [%r4693+32];
	mov.b32 	{%rs281, %rs289}, %r4761;
	mov.b32 	{%rs265, %rs273}, %r4760;
	mov.b32 	{%rs249, %rs257}, %r4759;
	mov.b32 	{%rs233, %rs241}, %r4758;
	ld.shared.v4.b32 	{%r4762, %r4763, %r4764, %r4765}, [%r4693+112];
	mov.b32 	{%rs282, %rs290}, %r4765;
	mov.b32 	{%rs266, %rs274}, %r4764;
	mov.b32 	{%rs250, %rs258}, %r4763;
	mov.b32 	{%rs234, %rs242}, %r4762;
	ld.shared.v4.b32 	{%r4766, %r4767, %r4768, %r4769}, [%r4693+192];
	mov.b32 	{%rs283, %rs291}, %r4769;
	mov.b32 	{%rs267, %rs275}, %r4768;
	mov.b32 	{%rs251, %rs259}, %r4767;
	mov.b32 	{%rs235, %rs243}, %r4766;
	ld.shared.v4.b32 	{%r4770, %r4771, %r4772, %r4773}, [%r4693+272];
	mov.b32 	{%rs284, %rs292}, %r4773;
	mov.b32 	{%rs268, %rs276}, %r4772;
	mov.b32 	{%rs252, %rs260}, %r4771;
	mov.b32 	{%rs236, %rs244}, %r4770;
	ld.shared.v4.b32 	{%r4774, %r4775, %r4776, %r4777}, [%r4693+352];
	mov.b32 	{%rs285, %rs293}, %r4777;
	mov.b32 	{%rs269, %rs277}, %r4776;
	mov.b32 	{%rs253, %rs261}, %r4775;
	mov.b32 	{%rs237, %rs245}, %r4774;
	ld.shared.v4.b32 	{%r4778, %r4779, %r4780, %r4781}, [%r4693+432];
	mov.b32 	{%rs286, %rs294}, %r4781;
	mov.b32 	{%rs270, %rs278}, %r4780;
	mov.b32 	{%rs254, %rs262}, %r4779;
	mov.b32 	{%rs238, %rs246}, %r4778;
	ld.shared.v4.b32 	{%r4782, %r4783, %r4784, %r4785}, [%r4693+512];
	mov.b32 	{%rs287, %rs295}, %r4785;
	mov.b32 	{%rs271, %rs279}, %r4784;
	mov.b32 	{%rs255, %rs263}, %r4783;
	mov.b32 	{%rs239, %rs247}, %r4782;
	ld.shared.v4.b32 	{%r4786, %r4787, %r4788, %r4789}, [%r4693+592];
	mov.b32 	{%rs288, %rs296}, %r4789;
	mov.b32 	{%rs272, %rs280}, %r4788;
	mov.b32 	{%rs256, %rs264}, %r4787;
	mov.b32 	{%rs240, %rs248}, %r4786;
	ld.shared.v4.u32 	{%r2630, %r2634, %r2638, %r2642}, [%r4691+4352];
	// begin inline asm
	{  mov.b32 %r2508, {%rs233,%rs233};}

	// end inline asm
	// begin inline asm
	{fma.rn.bf16x2 %r2509,%r2508,%r2630,%r2373;
}
	// end inline asm
	// begin inline asm
	{fma.rn.bf16x2 %r2513,%r2508,%r2634,%r2377;
}
	// end inline asm
	// begin inline asm
	{fma.rn.bf16x2 %r2517,%r2508,%r2638,%r2381;
}
	// end inline asm
	// begin inline asm
	{fma.rn.bf16x2 %r2521,%r2508,%r2642,%r2385;
}
	// end inline asm
	// begin inline asm
	{  mov.b32 %r2525, {%rs234,%rs234};}

	// end inline asm
	// begin inline asm
	{fma.rn.bf16x2 %r2526,%r2525,%r2630,%r2390;
}
	// end inline asm
	// begin inline asm
	{fma.rn.bf16x2 %r2530,%r2525,%r2634,%r2394;
}
	// end inline asm
	// begin inline asm
	{fma.rn.bf16x2 %r2534,%r2525,%r2638,%r2398;
}
	// end inline asm
	// begin inline asm
	{fma.rn.bf16x2 %r2538,%r2525,%r2642,%r2402;
}
	// end inline asm
	// begin inline asm
	{  mov.b32 %r2542, {%rs235,%rs235};}

	// end inline asm
	// begin inline asm
	{fma.rn.bf16x2 %r2543,%r2542,%r2630,%r2407;
}
	// end inline asm
	// begin inline asm
	{fma.rn.bf16x2 %r2547,%r2542,%r2634,%r2411;
}
	// end inline asm
	// begin inline asm
	{fma.rn.bf16x2 %r2551,%r2542,%r2638,%r2415;
}
	// end inline asm
	// begin inline asm
	{fma.rn.bf16x2 %r2555,%r2542,%r2642,%r2419;
}
	// end inline asm
	// begin inline asm
	{  mov.b32 %r2559, {%rs236,%rs236};}

	// end inline asm
	// begin inline asm
	{fma.rn.bf16x2 %r2560,%r2559,%r2630,%r2424;
}
	// end inline asm
	// begin inline asm
	{fma.rn.bf16x2 %r2564,%r2559,%r2634,%r2428;
}
	// end inline asm
	// begin inline asm
	{fma.rn.bf16x2 %r2568,%r2559,%r2638,%r2432;
}
	// end inline asm
	// begin inline asm
	{fma.rn.bf16x2 %r2572,%r2559,%r2642,%r2436;
}
	// end inline asm
	// begin inline asm
	{  mov.b32 %r2576, {%rs237,%rs237};}

	// end inline asm
	// begin inline asm
	{fma.rn.bf16x2 %r2577,%r2576,%r2630,%r2441;
}
	// end inline asm
	// begin inline asm
	{fma.rn.bf16x2 %r2581,%r2576,%r2634,%r2445;
}
	// end inline asm
	// begin inline asm
	{fma.rn.bf16x2 %r2585,%r2576,%r2638,%r2449;
}
	// end inline asm
	// begin inline asm
	{fma.rn.bf16x2 %r2589,%r2576,%r2642,%r2453;
}
	// end inline asm
	// begin inline asm
	{  mov.b32 %r2593, {%rs238,%rs238};}

	// end inline asm
	// begin inline asm
	{fma.rn.bf16x2 %r2594,%r2593,%r2630,%r2458;
}
	// end inline asm
	// begin inline asm
	{fma.rn.bf16x2 %r2598,%r2593,%r2634,%r2462;
}
	// end inline asm
	// begin inline asm
	{fma.rn.bf16x2 %r2602,%r2593,%r2638,%r2466;
}
	// end inline asm
	// begin inline asm
	{fma.rn.bf16x2 %r2606,%r2593,%r2642,%r2470;
}
	// end inline asm
	// begin inline asm
	{  mov.b32 %r2610, {%rs239,%rs239};}

	// end inline asm
	// begin inline asm
	{fma.rn.bf16x2 %r2611,%r2610,%r2630,%r2475;
}
	// end inline asm
	// begin inline asm
	{fma.rn.bf16x2 %r2615,%r2610,%r2634,%r2479;
}
	// end inline asm
	// begin inline asm
	{fma.rn.bf16x2 %r2619,%r2610,%r2638,%r2483;
}
	// end inline asm
	// begin inline asm
	{fma.rn.bf16x2 %r2623,%r2610,%r2642,%r2487;
}
	// end inline asm
	// begin inline asm
	{  mov.b32 %r2627, {%rs240,%rs240};}

	// end inline asm
	// begin inline asm
	{fma.rn.bf16x2 %r2628,%r2627,%r2630,%r2492;
}
	// end inline asm
	// begin inline asm
	{fma.rn.bf16x2 %r2632,%r2627,%r2634,%r2496;
}
	// end inline asm
	// begin inline asm
	{fma.rn.bf16x2 %r2636,%r2627,%r2638,%r2500;
}
	// end inline asm
	// begin inline asm
	{fma.rn.bf16x2 %r2640,%r2627,%r2642,%r2504;
}
	// end inline asm
	ld.shared.v4.u32 	{%r2766, %r2770, %r2774, %r2778}, [%r4691+4624];
	// begin inline asm
	{  mov.b32 %r2644, {%rs241,%rs241};}

	// end inline asm
	// begin inline asm
	{fma.rn.bf16x2 %r2645,%r2644,%r2766,%r2509;
}
	// end inline asm
	// begin inline asm
	{fma.rn.bf16x2 %r2649,%r2644,%r2770,%r2513;
}
	// end inline asm
	// begin inline asm
	{fma.rn.bf16x2 %r2653,%r2644,%r2774,%r2517;
}
	// end inline asm
	// begin inline asm
	{fma.rn.bf16x2 %r2657,%r2644,%r2778,%r2521;
}
	// end inline asm
	// begin inline asm
	{  mov.b32 %r2661, {%rs242,%rs242};}

	// end inline asm
	// begin inline asm
	{fma.rn.bf16x2 %r2662,%r2661,%r2766,%r2526;
}
	// end inline asm
	// begin inline asm
	{fma.rn.bf16x2 %r2666,%r2661,%r2770,%r2530;
}
	// end inline asm
	// begin inline asm
	{fma.rn.bf16x2 %r2670,%r2661,%r2774,%r2534;
}
	// end inline asm
	// begin inline asm
	{fma.rn.bf16x2 %r2674,%r2661,%r2778,%r2538;
}
	// end inline asm
	// begin inline asm
	{  mov.b32 %r2678, {%rs243,%rs243};}

	// end inline asm
	// begin inline asm
	{fma.rn.bf16x2 %r2679,%r2678,%r2766,%r2543;
}
	// end inline asm
	// begin inline asm
	{fma.rn.bf16x2 %r2683,%r2678,%r2770,%r2547;
}
	// end inline asm
	// begin inline asm
	{fma.rn.bf16x2 %r2687,%r2678,%r2774,%r2551;
}
	// end inline asm
	// begin inline asm
	{fma.rn.bf16x2 %r2691,%r2678,%r2778,%r2555;
}
	// end inline asm
	// begin inline asm
	{  mov.b32 %r2695, {%rs244,%rs244};}

	// end inline asm
	// begin inline asm
	{fma.rn.bf16x2 %r2696,%r2695,%r2766,%r2560;
}
	// end inline asm
	// begin inline asm
	{fma.rn.bf16x2 %r2700,%r2695,%r2770,%r2564;
}
	// end inline asm
	// begin inline asm
	{fma.rn.bf16x2 %r2704,%r2695,%r2774,%r2568;
}
	// end inline asm
	// begin inline asm
	{fma.rn.bf16x2 %r2708,%r2695,%r2778,%r2572;
}
	// end inline asm
	// begin inline asm
	{  mov.b32 %r2712, {%rs245,%rs245};}

	// end inline asm
	// begin inline asm
	{fma.rn.bf16x2 %r2713,%r2712,%r2766,%r2577;
}
	// end inline asm
	// begin inline asm
	{fma.rn.bf16x2 %r2717,%r2712,%r2770,%r2581;
}
	// end inline asm
	// begin inline asm
	{fma.rn.bf16x2 %r2721,%r2712,%r2774,%r2585;
}
	// end inline asm
	// begin inline asm
	{fma.rn.bf16x2 %r2725,%r2712,%r2778,%r2589;
}
	// end inline asm
	// begin inline asm
	{  mov.b32 %r2729, {%rs246,%rs246};}

	// end inline asm
	// begin inline asm
	{fma.rn.bf16x2 %r2730,%r2729,%r2766,%r2594;
}
	// end inline asm
	// begin inline asm
	{fma.rn.bf16x2 %r2734,%r2729,%r2770,%r2598;
}
	// end inline asm
	// begin inline asm
	{fma.rn.bf16x2 %r2738,%r2729,%r2774,%r2602;
}
	// end inline asm
	// begin inline asm
	{fma.rn.bf16x2 %r2742,%r2729,%r2778,%r2606;
}
	// end inline asm
	// begin inline asm
	{  mov.b32 %r2746, {%rs247,%rs247};}

	// end inline asm
	// begin inline asm
	{fma.rn.bf16x2 %r2747,%r2746,%r2766,%r2611;
}
	// end inline asm
	// begin inline asm
	{fma.rn.bf16x2 %r2751,%r2746,%r2770,%r2615;
}
	// end inline asm
	// begin inline asm
	{fma.rn.bf16x2 %r2755,%r2746,%r2774,%r2619;
}
	// end inline asm
	// begin inline asm
	{fma.rn.bf16x2 %r2759,%r2746,%r2778,%r2623;
}
	// end inline asm
	// begin inline asm
	{  mov.b32 %r2763, {%rs248,%rs248};}

	// end inline asm
	// begin inline asm
	{fma.rn.bf16x2 %r2764,%r2763,%r2766,%r2628;
}
	// end inline asm
	// begin inline asm
	{fma.rn.bf16x2 %r2768,%r2763,%r2770,%r2632;
}
	// end inline asm
	// begin inline asm
	{fma.rn.bf16x2 %r2772,%r2763,%r2774,%r2636;
}
	// end inline asm
	// begin inline asm
	{fma.rn.bf16x2 %r2776,%r2763,%r2778,%r2640;
}
	// end inline asm
	ld.shared.v4.u32 	{%r2902, %r2906, %r2910, %r2914}, [%r4691+4896];
	// begin inline asm
	{  mov.b32 %r2780, {%rs249,%rs249};}

	// end inline asm
	// begin inline asm
	{fma.rn.bf16x2 %r2781,%r2780,%r2902,%r2645;
}
	// end inline asm
	// begin inline asm
	{fma.rn.bf16x2 %r2785,%r2780,%r2906,%r2649;
}
	// end inline asm
	// begin inline asm
	{fma.rn.bf16x2 %r2789,%r2780,%r2910,%r2653;
}
	// end inline asm
	// begin inline asm
	{fma.rn.bf16x2 %r2793,%r2780,%r2914,%r2657;
}
	// end inline asm
	// begin inline asm
	{  mov.b32 %r2797, {%rs250,%rs250};}

	// end inline asm
	// begin inline asm
	{fma.rn.bf16x2 %r2798,%r2797,%r2902,%r2662;
}
	// end inline asm
	// begin inline asm
	{fma.rn.bf16x2 %r2802,%r2797,%r2906,%r2666;
}
	// end inline asm
	// begin inline asm
	{fma.rn.bf16x2 %r2806,%r2797,%r2910,%r2670;
}
	// end inline asm
	// begin inline asm
	{fma.rn.bf16x2 %r2810,%r2797,%r2914,%r2674;
}
	// end inline asm
	// begin inline asm
	{  mov.b32 %r2814, {%rs251,%rs251};}

	// end inline asm
	// begin inline asm
	{fma.rn.bf16x2 %r2815,%r2814,%r2902,%r2679;
}
	// end inline asm
	// begin inline asm
	{fma.rn.bf16x2 %r2819,%r2814,%r2906,%r2683;
}
	// end inline asm
	// begin inline asm
	{fma.rn.bf16x2 %r2823,%r2814,%r2910,%r2687;
}
	// end inline asm
	// begin inline asm
	{fma.rn.bf16x2 %r2827,%r2814,%r2914,%r2691;
}
	// end inline asm
	// begin inline asm
	{  mov.b32 %r2831, {%rs252,%rs252};}

	// end inline asm
	// begin inline asm
	{fma.rn.bf16x2 %r2832,%r2831,%r2902,%r2696;
}
	// end inline asm
	// begin inline asm
	{fma.rn.bf16x2 %r2836,%r2831,%r2906,%r2700;
}
	// end inline asm
	// begin inline asm
	{fma.rn.bf16x2 %r2840,%r2831,%r2910,%r2704;
}
	// end inline asm
	// begin inline asm
	{fma.rn.bf16x2 %r2844,%r2831,%r2914,%r2708;
}
	// end inline asm
	// begin inline asm
	{  mov.b32 %r2848, {%rs253,%rs253};}

	// end inline asm
	// begin inline asm
	{fma.rn.bf16x2 %r2849,%r2848,%r2902,%r2713;
}
	// end inline asm
	// begin inline asm
	{fma.rn.bf16x2 %r2853,%r2848,%r2906,%r2717;
}
	// end inline asm
	// begin inline asm
	{fma.rn.bf16x2 %r2857,%r2848,%r2910,%r2721;
}
	// end inline asm
	// begin inline asm
	{fma.rn.bf16x2 %r2861,%r2848,%r2914,%r2725;
}
	// end inline asm
	// begin inline asm
	{  mov.b32 %r2865, {%rs254,%rs254};}

	// end inline asm
	// begin inline asm
	{fma.rn.bf16x2 %r2866,%r2865,%r2902,%r2730;
}
	// end inline asm
	// begin inline asm
	{fma.rn.bf16x2 %r2870,%r2865,%r2906,%r2734;
}
	// end inline asm
	// begin inline asm
	{fma.rn.bf16x2 %r2874,%r2865,%r2910,%r2738;
}
	// end inline asm
	// begin inline asm
	{fma.rn.bf16x2 %r2878,%r2865,%r2914,%r2742;
}
	// end inline asm
	// begin inline asm
	{  mov.b32 %r2882, {%rs255,%rs255};}

	// end inline asm
	// begin inline asm
	{fma.rn.bf16x2 %r2883,%r2882,%r2902,%r2747;
}
	// end inline asm
	// begin inline asm
	{fma.rn.bf16x2 %r2887,%r2882,%r2906,%r2751;
}
	// end inline asm
	// begin inline asm
	{fma.rn.bf16x2 %r2891,%r2882,%r2910,%r2755;
}
	// end inline asm
	// begin inline asm
	{fma.rn.bf16x2 %r2895,%r2882,%r2914,%r2759;
}
	// end inline asm
	// begin inline asm
	{  mov.b32 %r2899, {%rs256,%rs256};}

	// end inline asm
	// begin inline asm
	{fma.rn.bf16x2 %r2900,%r2899,%r2902,%r2764;
}
	// end inline asm
	// begin inline asm
	{fma.rn.bf16x2 %r2904,%r2899,%r2906,%r2768;
}
	// end inline asm
	// begin inline asm
	{fma.rn.bf16x2 %r2908,%r2899,%r2910,%r2772;
}
	// end inline asm
	// begin inline asm
	{fma.rn.bf16x2 %r2912,%r2899,%r2914,%r2776;
}
	// end inline asm
	ld.shared.v4.u32 	{%r3038, %r3042, %r3046, %r3050}, [%r4691+5168];
	// begin inline asm
	{  mov.b32 %r2916, {%rs257,%rs257};}

	// end inline asm
	// begin inline asm
	{fma.rn.bf16x2 %r2917,%r2916,%r3038,%r2781;
}
	// end inline asm
	// begin inline asm
	{fma.rn.bf16x2 %r2921,%r2916,%r3042,%r2785;
}
	// end inline asm
	// begin inline asm
	{fma.rn.bf16x2 %r2925,%r2916,%r3046,%r2789;
}
	// end inline asm
	// begin inline asm
	{fma.rn.bf16x2 %r2929,%r2916,%r3050,%r2793;
}
	// end inline asm
	// begin inline asm
	{  mov.b32 %r2933, {%rs258,%rs258};}

	// end inline asm
	// begin inline asm
	{fma.rn.bf16x2 %r2934,%r2933,%r3038,%r2798;
}
	// end inline asm
	// begin inline asm
	{fma.rn.bf16x2 %r2938,%r2933,%r3042,%r2802;
}
	// end inline asm
	// begin inline asm
	{fma.rn.bf16x2 %r2942,%r2933,%r3046,%r2806;
}
	// end inline asm
	// begin inline asm
	{fma.rn.bf16x2 %r2946,%r2933,%r3050,%r2810;
}
	// end inline asm
	// begin inline asm
	{  mov.b32 %r2950, {%rs259,%rs259};}

	// end inline asm
	// begin inline asm
	{fma.rn.bf16x2 %r2951,%r2950,%r3038,%r2815;
}
	// end inline asm
	// begin inline asm
	{fma.rn.bf16x2 %r2955,%r2950,%r3042,%r2819;
}
	// end inline asm
	// begin inline asm
	{fma.rn.bf16x2 %r2959,%r2950,%r3046,%r2823;
}
	// end inline asm
	// begin inline asm
	{fma.rn.bf16x2 %r2963,%r2950,%r3050,%r2827;
}
	// end inline asm
	// begin inline asm
	{  mov.b32 %r2967, {%rs260,%rs260};}

	// end inline asm
	// begin inline asm
	{fma.rn.bf16x2 %r2968,%r2967,%r3038,%r2832;
}
	// end inline asm
	// begin inline asm
	{fma.rn.bf16x2 %r2972,%r2967,%r3042,%r2836;
}
	// end inline asm
	// begin inline asm
	{fma.rn.bf16x2 %r2976,%r2967,%r3046,%r2840;
}
	// end inline asm
	// begin inline asm
	{fma.rn.bf16x2 %r2980,%r2967,%r3050,%r2844;
}
	// end inline asm
	// begin inline asm
	{  mov.b32 %r2984, {%rs261,%rs261};}

	// end inline asm
	// begin inline asm
	{fma.rn.bf16x2 %r2985,%r2984,%r3038,%r2849;
}
	// end inline asm
	// begin inline asm
	{fma.rn.bf16x2 %r2989,%r2984,%r3042,%r2853;
}
	// end inline asm
	// begin inline asm
	{fma.rn.bf16x2 %r2993,%r2984,%r3046,%r2857;
}
	// end inline asm
	// begin inline asm
	{fma.rn.bf16x2 %r2997,%r2984,%r3050,%r2861;
}
	// end inline asm
	// begin inline asm
	{  mov.b32 %r3001, {%rs262,%rs262};}

	// end inline asm
	// begin inline asm
	{fma.rn.bf16x2 %r3002,%r3001,%r3038,%r2866;
}
	// end inline asm
	// begin inline asm
	{fma.rn.bf16x2 %r3006,%r3001,%r3042,%r2870;
}
	// end inline asm
	// begin inline asm
	{fma.rn.bf16x2 %r3010,%r3001,%r3046,%r2874;
}
	// end inline asm
	// begin inline asm
	{fma.rn.bf16x2 %r3014,%r3001,%r3050,%r2878;
}
	// end inline asm
	// begin inline asm
	{  mov.b32 %r3018, {%rs263,%rs263};}

	// end inline asm
	// begin inline asm
	{fma.rn.bf16x2 %r3019,%r3018,%r3038,%r2883;
}
	// end inline asm
	// begin inline asm
	{fma.rn.bf16x2 %r3023,%r3018,%r3042,%r2887;
}
	// end inline asm
	// begin inline asm
	{fma.rn.bf16x2 %r3027,%r3018,%r3046,%r2891;
}
	// end inline asm
	// begin inline asm
	{fma.rn.bf16x2 %r3031,%r3018,%r3050,%r2895;
}
	// end inline asm
	// begin inline asm
	{  mov.b32 %r3035, {%rs264,%rs264};}

	// end inline asm
	// begin inline asm
	{fma.rn.bf16x2 %r3036,%r3035,%r3038,%r2900;
}
	// end inline asm
	// begin inline asm
	{fma.rn.bf16x2 %r3040,%r3035,%r3042,%r2904;
}
	// end inline asm
	// begin inline asm
	{fma.rn.bf16x2 %r3044,%r3035,%r3046,%r2908;
}
	// end inline asm
	// begin inline asm
	{fma.rn.bf16x2 %r3048,%r3035,%r3050,%r2912;
}
	// end inline asm
	ld.shared.v4.u32 	{%r3174, %r3178, %r3182, %r3186}, [%r4691+5440];
	// begin inline asm
	{  mov.b32 %r3052, {%rs265,%rs265};}

	// end inline asm
	// begin inline asm
	{fma.rn.bf16x2 %r3053,%r3052,%r3174,%r2917;
}
	// end inline asm
	// begin inline asm
	{fma.rn.bf16x2 %r3057,%r3052,%r3178,%r2921;
}
	// end inline asm
	// begin inline asm
	{fma.rn.bf16x2 %r3061,%r3052,%r3182,%r2925;
}
	// end inline asm
	// begin inline asm
	{fma.rn.bf16x2 %r3065,%r3052,%r3186,%r2929;
}
	// end inline asm
	// begin inline asm
	{  mov.b32 %r3069, {%rs266,%rs266};}

	// end inline asm
	// begin inline asm
	{fma.rn.bf16x2 %r3070,%r3069,%r3174,%r2934;
}
	// end inline asm
	// begin inline asm
	{fma.rn.bf16x2 %r3074,%r3069,%r3178,%r2938;
}
	// end inline asm
	// begin inline asm
	{fma.rn.bf16x2 %r3078,%r3069,%r3182,%r2942;
}
	// end inline asm
	// begin inline asm
	{fma.rn.bf16x2 %r3082,%r3069,%r3186,%r2946;
}
	// end inline asm
	// begin inline asm
	{  mov.b32 %r3086, {%rs267,%rs267};}

	// end inline asm
	// begin inline asm
	{fma.rn.bf16x2 %r3087,%r3086,%r3174,%r2951;
}
	// end inline asm
	// begin inline asm
	{fma.rn.bf16x2 %r3091,%r3086,%r3178,%r2955;
}
	// end inline asm
	// begin inline asm
	{fma.rn.bf16x2 %r3095,%r3086,%r3182,%r2959;
}
	// end inline asm
	// begin inline asm
	{fma.rn.bf16x2 %r3099,%r3086,%r3186,%r2963;
}
	// end inline asm
	// begin inline asm
	{  mov.b32 %r3103, {%rs268,%rs268};}

	// end inline asm
	// begin inline asm
	{fma.rn.bf16x2 %r3104,%r3103,%r3174,%r2968;
}
	// end inline asm
	// begin inline asm
	{fma.rn.bf16x2 %r3108,%r3103,%r3178,%r2972;
}
	// end inline asm
	// begin inline asm
	{fma.rn.bf16x2 %r3112,%r3103,%r3182,%r2976;
}
	// end inline asm
	// begin inline asm
	{fma.rn.bf16x2 %r3116,%r3103,%r3186,%r2980;
}
	// end inline asm
	// begin inline asm
	{  mov.b32 %r3120, {%rs269,%rs269};}

	// end inline asm
	// begin inline asm
	{fma.rn.bf16x2 %r3121,%r3120,%r3174,%r2985;
}
	// end inline asm
	// begin inline asm
	{fma.rn.bf16x2 %r3125,%r3120,%r3178,%r2989;
}
	// end inline asm
	// begin inline asm
	{fma.rn.bf16x2 %r3129,%r3120,%r3182,%r2993;
}
	// end inline asm
	// begin inline asm
	{fma.rn.bf16x2 %r3133,%r3120,%r3186,%r2997;
}
	// end inline asm
	// begin inline asm
	{  mov.b32 %r3137, {%rs270,%rs270};}

	// end inline asm
	// begin inline asm
	{fma.rn.bf16x2 %r3138,%r3137,%r3174,%r3002;
}
	// end inline asm
	// begin inline asm
	{fma.rn.bf16x2 %r3142,%r3137,%r3178,%r3006;
}
	// end inline asm
	// begin inline asm
	{fma.rn.bf16x2 %r3146,%r3137,%r3182,%r3010;
}
	// end inline asm
	// begin inline asm
	{fma.rn.bf16x2 %r3150,%r3137,%r3186,%r3014;
}
	// end inline asm
	// begin inline asm
	{  mov.b32 %r3154, {%rs271,%rs271};}

	// end inline asm
	// begin inline asm
	{fma.rn.bf16x2 %r3155,%r3154,%r3174,%r3019;
}
	// end inline asm
	// begin inline asm
	{fma.rn.bf16x2 %r3159,%r3154,%r3178,%r3023;
}
	// end inline asm
	// begin inline asm
	{fma.rn.bf16x2 %r3163,%r3154,%r3182,%r3027;
}
	// end inline asm
	// begin inline asm
	{fma.rn.bf16x2 %r3167,%r3154,%r3186,%r3031;
}
	// end inline asm
	// begin inline asm
	{  mov.b32 %r3171, {%rs272,%rs272};}

	// end inline asm
	// begin inline asm
	{fma.rn.bf16x2 %r3172,%r3171,%r3174,%r3036;
}
	// end inline asm
	// begin inline asm
	{fma.rn.bf16x2 %r3176,%r3171,%r3178,%r3040;
}
	// end inline asm
	// begin inline asm
	{fma.rn.bf16x2 %r3180,%r3171,%r3182,%r3044;
}
	// end inline asm
	// begin inline asm
	{fma.rn.bf16x2 %r3184,%r3171,%r3186,%r3048;
}
	// end inline asm
	ld.shared.v4.u32 	{%r3310, %r3314, %r3318, %r3322}, [%r4691+5712];
	// begin inline asm
	{  mov.b32 %r3188, {%rs273,%rs273};}

	// end inline asm
	// begin inline asm
	{fma.rn.bf16x2 %r3189,%r3188,%r3310,%r3053;
}
	// end inline asm
	// begin inline asm
	{fma.rn.bf16x2 %r3193,%r3188,%r3314,%r3057;
}
	// end inline asm
	// begin inline asm
	{fma.rn.bf16x2 %r3197,%r3188,%r3318,%r3061;
}
	// end inline asm
	// begin inline asm
	{fma.rn.bf16x2 %r3201,%r3188,%r3322,%r3065;
}
	// end inline asm
	// begin inline asm
	{  mov.b32 %r3205, {%rs274,%rs274};}

	// end inline asm
	// begin inline asm
	{fma.rn.bf16x2 %r3206,%r3205,%r3310,%r3070;
}
	// end inline asm
	// begin inline asm
	{fma.rn.bf16x2 %r3210,%r3205,%r3314,%r3074;
}
	// end inline asm
	// begin inline asm
	{fma.rn.bf16x2 %r3214,%r3205,%r3318,%r3078;
}
	// end inline asm
	// begin inline asm
	{fma.rn.bf16x2 %r3218,%r3205,%r3322,%r3082;
}
	// end inline asm
	// begin inline asm
	{  mov.b32 %r3222, {%rs275,%rs275};}

	// end inline asm
	// begin inline asm
	{fma.rn.bf16x2 %r3223,%r3222,%r3310,%r3087;
}
	// end inline asm
	// begin inline asm
	{fma.rn.bf16x2 %r3227,%r3222,%r3314,%r3091;
}
	// end inline asm
	// begin inline asm
	{fma.rn.bf16x2 %r3231,%r3222,%r3318,%r3095;
}
	// end inline asm
	// begin inline asm
	{fma.rn.bf16x2 %r3235,%r3222,%r3322,%r3099;
}
	// end inline asm
	// begin inline asm
	{  mov.b32 %r3239, {%rs276,%rs276};}

	// end inline asm
	// begin inline asm
	{fma.rn.bf16x2 %r3240,%r3239,%r3310,%r3104;
}
	// end inline asm
	// begin inline asm
	{fma.rn.bf16x2 %r3244,%r3239,%r3314,%r3108;
}
	// end inline asm
	// begin inline asm
	{fma.rn.bf16x2 %r3248,%r3239,%r3318,%r3112;
}
	// end inline asm
	// begin inline asm
	{fma.rn.bf16x2 %r3252,%r3239,%r3322,%r3116;
}
	// end inline asm
	// begin inline asm
	{  mov.b32 %r3256, {%rs277,%rs277};}

	// end inline asm
	// begin inline asm
	{fma.rn.bf16x2 %r3257,%r3256,%r3310,%r3121;
}
	// end inline asm
	// begin inline asm
	{fma.rn.bf16x2 %r3261,%r3256,%r3314,%r3125;
}
	// end inline asm
	// begin inline asm
	{fma.rn.bf16x2 %r3265,%r3256,%r3318,%r3129;
}
	// end inline asm
	// begin inline asm
	{fma.rn.bf16x2 %r3269,%r3256,%r3322,%r3133;
}
	// end inline asm
	// begin inline asm
	{  mov.b32 %r3273, {%rs278,%rs278};}

	// end inline asm
	// begin inline asm
	{fma.rn.bf16x2 %r3274,%r3273,%r3310,%r3138;
}
	// end inline asm
	// begin inline asm
	{fma.rn.bf16x2 %r3278,%r3273,%r3314,%r3142;
}
	// end inline asm
	// begin inline asm
	{fma.rn.bf16x2 %r3282,%r3273,%r3318,%r3146;
}
	// end inline asm
	// begin inline asm
	{fma.rn.bf16x2 %r3286,%r3273,%r3322,%r3150;
}
	// end inline asm
	// begin inline asm
	{  mov.b32 %r3290, {%rs279,%rs279};}

	// end inline asm
	// begin inline asm
	{fma.rn.bf16x2 %r3291,%r3290,%r3310,%r3155;
}
	// end inline asm
	// begin inline asm
	{fma.rn.bf16x2 %r3295,%r3290,%r3314,%r3159;
}
	// end inline asm
	// begin inline asm
	{fma.rn.bf16x2 %r3299,%r3290,%r3318,%r3163;
}
	// end inline asm
	// begin inline asm
	{fma.rn.bf16x2 %r3303,%r3290,%r3322,%r3167;
}
	// end inline asm
	// begin inline asm
	{  mov.b32 %r3307, {%rs280,%rs280};}

	// end inline asm
	// begin inline asm
	{fma.rn.bf16x2 %r3308,%r3307,%r3310,%r3172;
}
	// end inline asm
	// begin inline asm
	{fma.rn.bf16x2 %r3312,%r3307,%r3314,%r3176;
}
	// end inline asm
	// begin inline asm
	{fma.rn.bf16x2 %r3316,%r3307,%r3318,%r3180;
}
	// end inline asm
	// begin inline asm
	{fma.rn.bf16x2 %r3320,%r3307,%r3322,%r3184;
}
	// end inline asm
	ld.shared.v4.u32 	{%r3446, %r3450, %r3454, %r3458}, [%r4691+5984];
	// begin inline asm
	{  mov.b32 %r3324, {%rs281,%rs281};}

	// end inline asm
	// begin inline asm
	{fma.rn.bf16x2 %r3325,%r3324,%r3446,%r3189;
}
	// end inline asm
	// begin inline asm
	{fma.rn.bf16x2 %r3329,%r3324,%r3450,%r3193;
}
	// end inline asm
	// begin inline asm
	{fma.rn.bf16x2 %r3333,%r3324,%r3454,%r3197;
}
	// end inline asm
	// begin inline asm
	{fma.rn.bf16x2 %r3337,%r3324,%r3458,%r3201;
}
	// end inline asm
	// begin inline asm
	{  mov.b32 %r3341, {%rs282,%rs282};}

	// end inline asm
	// begin inline asm
	{fma.rn.bf16x2 %r3342,%r3341,%r3446,%r3206;
}
	// end inline asm
	// begin inline asm
	{fma.rn.bf16x2 %r3346,%r3341,%r3450,%r3210;
}
	// end inline asm
	// begin inline asm
	{fma.rn.bf16x2 %r3350,%r3341,%r3454,%r3214;
}
	// end inline asm
	// begin inline asm
	{fma.rn.bf16x2 %r3354,%r3341,%r3458,%r3218;
}
	// end inline asm
	// begin inline asm
	{  mov.b32 %r3358, {%rs283,%rs283};}

	// end inline asm
	// begin inline asm
	{fma.rn.bf16x2 %r3359,%r3358,%r3446,%r3223;
}
	// end inline asm
	// begin inline asm
	{fma.rn.bf16x2 %r3363,%r3358,%r3450,%r3227;
}
	// end inline asm
	// begin inline asm
	{fma.rn.bf16x2 %r3367,%r3358,%r3454,%r3231;
}
	// end inline asm
	// begin inline asm
	{fma.rn.bf16x2 %r3371,%r3358,%r3458,%r3235;
}
	// end inline asm
	// begin inline asm
	{  mov.b32 %r3375, {%rs284,%rs284};}

	// end inline asm
	// begin inline asm
	{fma.rn.bf16x2 %r3376,%r3375,%r3446,%r3240;
}
	// end inline asm
	// begin inline asm
	{fma.rn.bf16x2 %r3380,%r3375,%r3450,%r3244;
}
	// end inline asm
	// begin inline asm
	{fma.rn.bf16x2 %r3384,%r3375,%r3454,%r3248;
}
	// end inline asm
	// begin inline asm
	{fma.rn.bf16x2 %r3388,%r3375,%r3458,%r3252;
}
	// end inline asm
	// begin inline asm
	{  mov.b32 %r3392, {%rs285,%rs285};}

	// end inline asm
	// begin inline asm
	{fma.rn.bf16x2 %r3393,%r3392,%r3446,%r3257;
}
	// end inline asm
	// begin inline asm
	{fma.rn.bf16x2 %r3397,%r3392,%r3450,%r3261;
}
	// end inline asm
	// begin inline asm
	{fma.rn.bf16x2 %r3401,%r3392,%r3454,%r3265;
}
	// end inline asm
	// begin inline asm
	{fma.rn.bf16x2 %r3405,%r3392,%r3458,%r3269;
}
	// end inline asm
	// begin inline asm
	{  mov.b32 %r3409, {%rs286,%rs286};}

	// end inline asm
	// begin inline asm
	{fma.rn.bf16x2 %r3410,%r3409,%r3446,%r3274;
}
	// end inline asm
	// begin inline asm
	{fma.rn.bf16x2 %r3414,%r3409,%r3450,%r3278;
}
	// end inline asm
	// begin inline asm
	{fma.rn.bf16x2 %r3418,%r3409,%r3454,%r3282;
}
	// end inline asm
	// begin inline asm
	{fma.rn.bf16x2 %r3422,%r3409,%r3458,%r3286;
}
	// end inline asm
	// begin inline asm
	{  mov.b32 %r3426, {%rs287,%rs287};}

	// end inline asm
	// begin inline asm
	{fma.rn.bf16x2 %r3427,%r3426,%r3446,%r3291;
}
	// end inline asm
	// begin inline asm
	{fma.rn.bf16x2 %r3431,%r3426,%r3450,%r3295;
}
	// end inline asm
	// begin inline asm
	{fma.rn.bf16x2 %r3435,%r3426,%r3454,%r3299;
}
	// end inline asm
	// begin inline asm
	{fma.rn.bf16x2 %r3439,%r3426,%r3458,%r3303;
}
	// end inline asm
	// begin inline asm
	{  mov.b32 %r3443, {%rs288,%rs288};}

	// end inline asm
	// begin inline asm
	{fma.rn.bf16x2 %r3444,%r3443,%r3446,%r3308;
}
	// end inline asm
	// begin inline asm
	{fma.rn.bf16x2 %r3448,%r3443,%r3450,%r3312;
}
	// end inline asm
	// begin inline asm
	{fma.rn.bf16x2 %r3452,%r3443,%r3454,%r3316;
}
	// end inline asm
	// begin inline asm
	{fma.rn.bf16x2 %r3456,%r3443,%r3458,%r3320;
}
	// end inline asm
	ld.shared.v4.u32 	{%r3582, %r3586, %r3590, %r3594}, [%r4691+6256];
	// begin inline asm
	{  mov.b32 %r3460, {%rs289,%rs289};}

	// end inline asm
	// begin inline asm
	{fma.rn.bf16x2 %r3461,%r3460,%r3582,%r3325;
}
	// end inline asm
	// begin inline asm
	{fma.rn.bf16x2 %r3465,%r3460,%r3586,%r3329;
}
	// end inline asm
	// begin inline asm
	{fma.rn.bf16x2 %r3469,%r3460,%r3590,%r3333;
}
	// end inline asm
	// begin inline asm
	{fma.rn.bf16x2 %r3473,%r3460,%r3594,%r3337;
}
	// end inline asm
	// begin inline asm
	{  mov.b32 %r3477, {%rs290,%rs290};}

	// end inline asm
	// begin inline asm
	{fma.rn.bf16x2 %r3478,%r3477,%r3582,%r3342;
}
	// end inline asm
	// begin inline asm
	{fma.rn.bf16x2 %r3482,%r3477,%r3586,%r3346;
}
	// end inline asm
	// begin inline asm
	{fma.rn.bf16x2 %r3486,%r3477,%r3590,%r3350;
}
	// end inline asm
	// begin inline asm
	{fma.rn.bf16x2 %r3490,%r3477,%r3594,%r3354;
}
	// end inline asm
	// begin inline asm
	{  mov.b32 %r3494, {%rs291,%rs291};}

	// end inline asm
	// begin inline asm
	{fma.rn.bf16x2 %r3495,%r3494,%r3582,%r3359;
}
	// end inline asm
	// begin inline asm
	{fma.rn.bf16x2 %r3499,%r3494,%r3586,%r3363;
}
	// end inline asm
	// begin inline asm
	{fma.rn.bf16x2 %r3503,%r3494,%r3590,%r3367;
}
	// end inline asm
	// begin inline asm
	{fma.rn.bf16x2 %r3507,%r3494,%r3594,%r3371;
}
	// end inline asm
	// begin inline asm
	{  mov.b32 %r3511, {%rs292,%rs292};}

	// end inline asm
	// begin inline asm
	{fma.rn.bf16x2 %r3512,%r3511,%r3582,%r3376;
}
	// end inline asm
	// begin inline asm
	{fma.rn.bf16x2 %r3516,%r3511,%r3586,%r3380;
}
	// end inline asm
	// begin inline asm
	{fma.rn.bf16x2 %r3520,%r3511,%r3590,%r3384;
}
	// end inline asm
	// begin inline asm
	{fma.rn.bf16x2 %r3524,%r3511,%r3594,%r3388;
}
	// end inline asm
	// begin inline asm
	{  mov.b32 %r3528, {%rs293,%rs293};}

	// end inline asm
	// begin inline asm
	{fma.rn.bf16x2 %r3529,%r3528,%r3582,%r3393;
}
	// end inline asm
	// begin inline asm
	{fma.rn.bf16x2 %r3533,%r3528,%r3586,%r3397;
}
	// end inline asm
	// begin inline asm
	{fma.rn.bf16x2 %r3537,%r3528,%r3590,%r3401;
}
	// end inline asm
	// begin inline asm
	{fma.rn.bf16x2 %r3541,%r3528,%r3594,%r3405;
}
	// end inline asm
	// begin inline asm
	{  mov.b32 %r3545, {%rs294,%rs294};}

	// end inline asm
	// begin inline asm
	{fma.rn.bf16x2 %r3546,%r3545,%r3582,%r3410;
}
	// end inline asm
	// begin inline asm
	{fma.rn.bf16x2 %r3550,%r3545,%r3586,%r3414;
}
	// end inline asm
	// begin inline asm
	{fma.rn.bf16x2 %r3554,%r3545,%r3590,%r3418;
}
	// end inline asm
	// begin inline asm
	{fma.rn.bf16x2 %r3558,%r3545,%r3594,%r3422;
}
	// end inline asm
	// begin inline asm
	{  mov.b32 %r3562, {%rs295,%rs295};}

	// end inline asm
	// begin inline asm
	{fma.rn.bf16x2 %r3563,%r3562,%r3582,%r3427;
}
	// end inline asm
	// begin inline asm
	{fma.rn.bf16x2 %r3567,%r3562,%r3586,%r3431;
}
	// end inline asm
	// begin inline asm
	{fma.rn.bf16x2 %r3571,%r3562,%r3590,%r3435;
}
	// end inline asm
	// begin inline asm
	{fma.rn.bf16x2 %r3575,%r3562,%r3594,%r3439;
}
	// end inline asm
	// begin inline asm
	{  mov.b32 %r3579, {%rs296,%rs296};}

	// end inline asm
	// begin inline asm
	{fma.rn.bf16x2 %r3580,%r3579,%r3582,%r3444;
}
	// end inline asm
	// begin inline asm
	{fma.rn.bf16x2 %r3584,%r3579,%r3586,%r3448;
}
	// end inline asm
	// begin inline asm
	{fma.rn.bf16x2 %r3588,%r3579,%r3590,%r3452;
}
	// end inline asm
	// begin inline asm
	{fma.rn.bf16x2 %r3592,%r3579,%r3594,%r3456;
}
	// end inline asm
	ld.shared.v4.b32 	{%r4790, %r4791, %r4792, %r4793}, [%r4693+48];
	mov.b32 	{%rs345, %rs353}, %r4793;
	mov.b32 	{%rs329, %rs337}, %r4792;
	mov.b32 	{%rs313, %rs321}, %r4791;
	mov.b32 	{%rs297, %rs305}, %r4790;
	ld.shared.v4.b32 	{%r4794, %r4795, %r4796, %r4797}, [%r4693+128];
	mov.b32 	{%rs346, %rs354}, %r4797;
	mov.b32 	{%rs330, %rs338}, %r4796;
	mov.b32 	{%rs314, %rs322}, %r4795;
	mov.b32 	{%rs298, %rs306}, %r4794;
	ld.shared.v4.b32 	{%r4798, %r4799, %r4800, %r4801}, [%r4693+208];
	mov.b32 	{%rs347, %rs355}, %r4801;
	mov.b32 	{%rs331, %rs339}, %r4800;
	mov.b32 	{%rs315, %rs323}, %r4799;
	mov.b32 	{%rs299, %rs307}, %r4798;
	ld.shared.v4.b32 	{%r4802, %r4803, %r4804, %r4805}, [%r4693+288];
	mov.b32 	{%rs348, %rs356}, %r4805;
	mov.b32 	{%rs332, %rs340}, %r4804;
	mov.b32 	{%rs316, %rs324}, %r4803;
	mov.b32 	{%rs300, %rs308}, %r4802;
	ld.shared.v4.b32 	{%r4806, %r4807, %r4808, %r4809}, [%r4693+368];
	mov.b32 	{%rs349, %rs357}, %r4809;
	mov.b32 	{%rs333, %rs341}, %r4808;
	mov.b32 	{%rs317, %rs325}, %r4807;
	mov.b32 	{%rs301, %rs309}, %r4806;
	ld.shared.v4.b32 	{%r4810, %r4811, %r4812, %r4813}, [%r4693+448];
	mov.b32 	{%rs350, %rs358}, %r4813;
	mov.b32 	{%rs334, %rs342}, %r4812;
	mov.b32 	{%rs318, %rs326}, %r4811;
	mov.b32 	{%rs302, %rs310}, %r4810;
	ld.shared.v4.b32 	{%r4814, %r4815, %r4816, %r4817}, [%r4693+528];
	mov.b32 	{%rs351, %rs359}, %r4817;
	mov.b32 	{%rs335, %rs343}, %r4816;
	mov.b32 	{%rs319, %rs327}, %r4815;
	mov.b32 	{%rs303, %rs311}, %r4814;
	ld.shared.v4.b32 	{%r4818, %r4819, %r4820, %r4821}, [%r4693+608];
	mov.b32 	{%rs352, %rs360}, %r4821;
	mov.b32 	{%rs336, %rs344}, %r4820;
	mov.b32 	{%rs320, %rs328}, %r4819;
	mov.b32 	{%rs304, %rs312}, %r4818;
	ld.shared.v4.u32 	{%r3718, %r3722, %r3726, %r3730}, [%r4691+6528];
	// begin inline asm
	{  mov.b32 %r3596, {%rs297,%rs297};}

	// end inline asm
	// begin inline asm
	{fma.rn.bf16x2 %r3597,%r3596,%r3718,%r3461;
}
	// end inline asm
	// begin inline asm
	{fma.rn.bf16x2 %r3601,%r3596,%r3722,%r3465;
}
	// end inline asm
	// begin inline asm
	{fma.rn.bf16x2 %r3605,%r3596,%r3726,%r3469;
}
	// end inline asm
	// begin inline asm
	{fma.rn.bf16x2 %r3609,%r3596,%r3730,%r3473;
}
	// end inline asm
	// begin inline asm
	{  mov.b32 %r3613, {%rs298,%rs298};}

	// end inline asm
	// begin inline asm
	{fma.rn.bf16x2 %r3614,%r3613,%r3718,%r3478;
}
	// end inline asm
	// begin inline asm
	{fma.rn.bf16x2 %r3618,%r3613,%r3722,%r3482;
}
	// end inline asm
	// begin inline asm
	{fma.rn.bf16x2 %r3622,%r3613,%r3726,%r3486;
}
	// end inline asm
	// begin inline asm
	{fma.rn.bf16x2 %r3626,%r3613,%r3730,%r3490;
}
	// end inline asm
	// begin inline asm
	{  mov.b32 %r3630, {%rs299,%rs299};}

	// end inline asm
	// begin inline asm
	{fma.rn.bf16x2 %r3631,%r3630,%r3718,%r3495;
}
	// end inline asm
	// begin inline asm
	{fma.rn.bf16x2 %r3635,%r3630,%r3722,%r3499;
}
	// end inline asm
	// begin inline asm
	{fma.rn.bf16x2 %r3639,%r3630,%r3726,%r3503;
}
	// end inline asm
	// begin inline asm
	{fma.rn.bf16x2 %r3643,%r3630,%r3730,%r3507;
}
	// end inline asm
	// begin inline asm
	{  mov.b32 %r3647, {%rs300,%rs300};}

	// end inline asm
	// begin inline asm
	{fma.rn.bf16x2 %r3648,%r3647,%r3718,%r3512;
}
	// end inline asm
	// begin inline asm
	{fma.rn.bf16x2 %r3652,%r3647,%r3722,%r3516;
}
	// end inline asm
	// begin inline asm
	{fma.rn.bf16x2 %r3656,%r3647,%r3726,%r3520;
}
	// end inline asm
	// begin inline asm
	{fma.rn.bf16x2 %r3660,%r3647,%r3730,%r3524;
}
	// end inline asm
	// begin inline asm
	{  mov.b32 %r3664, {%rs301,%rs301};}

	// end inline asm
	// begin inline asm
	{fma.rn.bf16x2 %r3665,%r3664,%r3718,%r3529;
}
	// end inline asm
	// begin inline asm
	{fma.rn.bf16x2 %r3669,%r3664,%r3722,%r3533;
}
	// end inline asm
	// begin inline asm
	{fma.rn.bf16x2 %r3673,%r3664,%r3726,%r3537;
}
	// end inline asm
	// begin inline asm
	{fma.rn.bf16x2 %r3677,%r3664,%r3730,%r3541;
}
	// end inline asm
	// begin inline asm
	{  mov.b32 %r3681, {%rs302,%rs302};}

	// end inline asm
	// begin inline asm
	{fma.rn.bf16x2 %r3682,%r3681,%r3718,%r3546;
}
	// end inline asm
	// begin inline asm
	{fma.rn.bf16x2 %r3686,%r3681,%r3722,%r3550;
}
	// end inline asm
	// begin inline asm
	{fma.rn.bf16x2 %r3690,%r3681,%r3726,%r3554;
}
	// end inline asm
	// begin inline asm
	{fma.rn.bf16x2 %r3694,%r3681,%r3730,%r3558;
}
	// end inline asm
	// begin inline asm
	{  mov.b32 %r3698, {%rs303,%rs303};}

	// end inline asm
	// begin inline asm
	{fma.rn.bf16x2 %r3699,%r3698,%r3718,%r3563;
}
	// end inline asm
	// begin inline asm
	{fma.rn.bf16x2 %r3703,%r3698,%r3722,%r3567;
}
	// end inline asm
	// begin inline asm
	{fma.rn.bf16x2 %r3707,%r3698,%r3726,%r3571;
}
	// end inline asm
	// begin inline asm
	{fma.rn.bf16x2 %r3711,%r3698,%r3730,%r3575;
}
	// end inline asm
	// begin inline asm
	{  mov.b32 %r3715, {%rs304,%rs304};}

	// end inline asm
	// begin inline asm
	{fma.rn.bf16x2 %r3716,%r3715,%r3718,%r3580;
}
	// end inline asm
	// begin inline asm
	{fma.rn.bf16x2 %r3720,%r3715,%r3722,%r3584;
}
	// end inline asm
	// begin inline asm
	{fma.rn.bf16x2 %r3724,%r3715,%r3726,%r3588;
}
	// end inline asm
	// begin inline asm
	{fma.rn.bf16x2 %r3728,%r3715,%r3730,%r3592;
}
	// end inline asm
	ld.shared.v4.u32 	{%r3854, %r3858, %r3862, %r3866}, [%r4691+6800];
	// begin inline asm
	{  mov.b32 %r3732, {%rs305,%rs305};}

	// end inline asm
	// begin inline asm
	{fma.rn.bf16x2 %r3733,%r3732,%r3854,%r3597;
}
	// end inline asm
	// begin inline asm
	{fma.rn.bf16x2 %r3737,%r3732,%r3858,%r3601;
}
	// end inline asm
	// begin inline asm
	{fma.rn.bf16x2 %r3741,%r3732,%r3862,%r3605;
}
	// end inline asm
	// begin inline asm
	{fma.rn.bf16x2 %r3745,%r3732,%r3866,%r3609;
}
	// end inline asm
	// begin inline asm
	{  mov.b32 %r3749, {%rs306,%rs306};}

	// end inline asm
	// begin inline asm
	{fma.rn.bf16x2 %r3750,%r3749,%r3854,%r3614;
}
	// end inline asm
	// begin inline asm
	{fma.rn.bf16x2 %r3754,%r3749,%r3858,%r3618;
}
	// end inline asm
	// begin inline asm
	{fma.rn.bf16x2 %r3758,%r3749,%r3862,%r3622;
}
	// end inline asm
	// begin inline asm
	{fma.rn.bf16x2 %r3762,%r3749,%r3866,%r3626;
}
	// end inline asm
	// begin inline asm
	{  mov.b32 %r3766, {%rs307,%rs307};}

	// end inline asm
	// begin inline asm
	{fma.rn.bf16x2 %r3767,%r3766,%r3854,%r3631;
}
	// end inline asm
	// begin inline asm
	{fma.rn.bf16x2 %r3771,%r3766,%r3858,%r3635;
}
	// end inline asm
	// begin inline asm
	{fma.rn.bf16x2 %r3775,%r3766,%r3862,%r3639;
}
	// end inline asm
	// begin inline asm
	{fma.rn.bf16x2 %r3779,%r3766,%r3866,%r3643;
}
	// end inline asm
	// begin inline asm
	{  mov.b32 %r3783, {%rs308,%rs308};}

	// end inline asm
	// begin inline asm
	{fma.rn.bf16x2 %r3784,%r3783,%r3854,%r3648;
}
	// end inline asm
	// begin inline asm
	{fma.rn.bf16x2 %r3788,%r3783,%r3858,%r3652;
}
	// end inline asm
	// begin inline asm
	{fma.rn.bf16x2 %r3792,%r3783,%r3862,%r3656;
}
	// end inline asm
	// begin inline asm
	{fma.rn.bf16x2 %r3796,%r3783,%r3866,%r3660;
}
	// end inline asm
	// begin inline asm
	{  mov.b32 %r3800, {%rs309,%rs309};}

	// end inline asm
	// begin inline asm
	{fma.rn.bf16x2 %r3801,%r3800,%r3854,%r3665;
}
	// end inline asm
	// begin inline asm
	{fma.rn.bf16x2 %r3805,%r3800,%r3858,%r3669;
}
	// end inline asm
	// begin inline asm
	{fma.rn.bf16x2 %r3809,%r3800,%r3862,%r3673;
}
	// end inline asm
	// begin inline asm
	{fma.rn.bf16x2 %r3813,%r3800,%r3866,%r3677;
}
	// end inline asm
	// begin inline asm
	{  mov.b32 %r3817, {%rs310,%rs310};}

	// end inline asm
	// begin inline asm
	{fma.rn.bf16x2 %r3818,%r3817,%r3854,%r3682;
}
	// end inline asm
	// begin inline asm
	{fma.rn.bf16x2 %r3822,%r3817,%r3858,%r3686;
}
	// end inline asm
	// begin inline asm
	{fma.rn.bf16x2 %r3826,%r3817,%r3862,%r3690;
}
	// end inline asm
	// begin inline asm
	{fma.rn.bf16x2 %r3830,%r3817,%r3866,%r3694;
}
	// end inline asm
	// begin inline asm
	{  mov.b32 %r3834, {%rs311,%rs311};}

	// end inline asm
	// begin inline asm
	{fma.rn.bf16x2 %r3835,%r3834,%r3854,%r3699;
}
	// end inline asm
	// begin inline asm
	{fma.rn.bf16x2 %r3839,%r3834,%r3858,%r3703;
}
	// end inline asm
	// begin inline asm
	{fma.rn.bf16x2 %r3843,%r3834,%r3862,%r3707;
}
	// end inline asm
	// begin inline asm
	{fma.rn.bf16x2 %r3847,%r3834,%r3866,%r3711;
}
	// end inline asm
	// begin inline asm
	{  mov.b32 %r3851, {%rs312,%rs312};}

	// end inline asm
	// begin inline asm
	{fma.rn.bf16x2 %r3852,%r3851,%r3854,%r3716;
}
	// end inline asm
	// begin inline asm
	{fma.rn.bf16x2 %r3856,%r3851,%r3858,%r3720;
}
	// end inline asm
	// begin inline asm
	{fma.rn.bf16x2 %r3860,%r3851,%r3862,%r3724;
}
	// end inline asm
	// begin inline asm
	{fma.rn.bf16x2 %r3864,%r3851,%r3866,%r3728;
}
	// end inline asm
	ld.shared.v4.u32 	{%r3990, %r3994, %r3998, %r4002}, [%r4691+7072];
	// begin inline asm
	{  mov.b32 %r3868, {%rs313,%rs313};}

	// end inline asm
	// begin inline asm
	{fma.rn.bf16x2 %r3869,%r3868,%r3990,%r3733;
}
	// end inline asm
	// begin inline asm
	{fma.rn.bf16x2 %r3873,%r3868,%r3994,%r3737;
}
	// end inline asm
	// begin inline asm
	{fma.rn.bf16x2 %r3877,%r3868,%r3998,%r3741;
}
	// end inline asm
	// begin inline asm
	{fma.rn.bf16x2 %r3881,%r3868,%r4002,%r3745;
}
	// end inline asm
	// begin inline asm
	{  mov.b32 %r3885, {%rs314,%rs314};}

	// end inline asm
	// begin inline asm
	{fma.rn.bf16x2 %r3886,%r3885,%r3990,%r3750;
}
	// end inline asm
	// begin inline asm
	{fma.rn.bf16x2 %r3890,%r3885,%r3994,%r3754;
}
	// end inline asm
	// begin inline asm
	{fma.rn.bf16x2 %r3894,%r3885,%r3998,%r3758;
}
	// end inline asm
	// begin inline asm
	{fma.rn.bf16x2 %r3898,%r3885,%r4002,%r3762;
}
	// end inline asm
	// begin inline asm
	{  mov.b32 %r3902, {%rs315,%rs315};}

	// end inline asm
	// begin inline asm
	{fma.rn.bf16x2 %r3903,%r3902,%r3990,%r3767;
}
	// end inline asm
	// begin inline asm
	{fma.rn.bf16x2 %r3907,%r3902,%r3994,%r3771;
}
	// end inline asm
	// begin inline asm
	{fma.rn.bf16x2 %r3911,%r3902,%r3998,%r3775;
}
	// end inline asm
	// begin inline asm
	{fma.rn.bf16x2 %r3915,%r3902,%r4002,%r3779;
}
	// end inline asm
	// begin inline asm
	{  mov.b32 %r3919, {%rs316,%rs316};}

	// end inline asm
	// begin inline asm
	{fma.rn.bf16x2 %r3920,%r3919,%r3990,%r3784;
}
	// end inline asm
	// begin inline asm
	{fma.rn.bf16x2 %r3924,%r3919,%r3994,%r3788;
}
	// end inline asm
	// begin inline asm
	{fma.rn.bf16x2 %r3928,%r3919,%r3998,%r3792;
}
	// end inline asm
	// begin inline asm
	{fma.rn.bf16x2 %r3932,%r3919,%r4002,%r3796;
}
	// end inline asm
	// begin inline asm
	{  mov.b32 %r3936, {%rs317,%rs317};}

	// end inline asm
	// begin inline asm
	{fma.rn.bf16x2 %r3937,%r3936,%r3990,%r3801;
}
	// end inline asm
	// begin inline asm
	{fma.rn.bf16x2 %r3941,%r3936,%r3994,%r3805;
}
	// end inline asm
	// begin inline asm
	{fma.rn.bf16x2 %r3945,%r3936,%r3998,%r3809;
}
	// end inline asm
	// begin inline asm
	{fma.rn.bf16x2 %r3949,%r3936,%r4002,%r3813;
}
	// end inline asm
	// begin inline asm
	{  mov.b32 %r3953, {%rs318,%rs318};}

	// end inline asm
	// begin inline asm
	{fma.rn.bf16x2 %r3954,%r3953,%r3990,%r3818;
}
	// end inline asm
	// begin inline asm
	{fma.rn.bf16x2 %r3958,%r3953,%r3994,%r3822;
}
	// end inline asm
	// begin inline asm
	{fma.rn.bf16x2 %r3962,%r3953,%r3998,%r3826;
}
	// end inline asm
	// begin inline asm
	{fma.rn.bf16x2 %r3966,%r3953,%r4002,%r3830;
}
	// end inline asm
	// begin inline asm
	{  mov.b32 %r3970, {%rs319,%rs319};}

	// end inline asm
	// begin inline asm
	{fma.rn.bf16x2 %r3971,%r3970,%r3990,%r3835;
}
	// end inline asm
	// begin inline asm
	{fma.rn.bf16x2 %r3975,%r3970,%r3994,%r3839;
}
	// end inline asm
	// begin inline asm
	{fma.rn.bf16x2 %r3979,%r3970,%r3998,%r3843;
}
	// end inline asm
	// begin inline asm
	{fma.rn.bf16x2 %r3983,%r3970,%r4002,%r3847;
}
	// end inline asm
	// begin inline asm
	{  mov.b32 %r3987, {%rs320,%rs320};}

	// end inline asm
	// begin inline asm
	{fma.rn.bf16x2 %r3988,%r3987,%r3990,%r3852;
}
	// end inline asm
	// begin inline asm
	{fma.rn.bf16x2 %r3992,%r3987,%r3994,%r3856;
}
	// end inline asm
	// begin inline asm
	{fma.rn.bf16x2 %r3996,%r3987,%r3998,%r3860;
}
	// end inline asm
	// begin inline asm
	{fma.rn.bf16x2 %r4000,%r3987,%r4002,%r3864;
}
	// end inline asm
	ld.shared.v4.u32 	{%r4126, %r4130, %r4134, %r4138}, [%r4691+7344];
	// begin inline asm
	{  mov.b32 %r4004, {%rs321,%rs321};}

	// end inline asm
	// begin inline asm
	{fma.rn.bf16x2 %r4005,%r4004,%r4126,%r3869;
}
	// end inline asm
	// begin inline asm
	{fma.rn.bf16x2 %r4009,%r4004,%r4130,%r3873;
}
	// end inline asm
	// begin inline asm
	{fma.rn.bf16x2 %r4013,%r4004,%r4134,%r3877;
}
	// end inline asm
	// begin inline asm
	{fma.rn.bf16x2 %r4017,%r4004,%r4138,%r3881;
}
	// end inline asm
	// begin inline asm
	{  mov.b32 %r4021, {%rs322,%rs322};}

	// end inline asm
	// begin inline asm
	{fma.rn.bf16x2 %r4022,%r4021,%r4126,%r3886;
}
	// end inline asm
	// begin inline asm
	{fma.rn.bf16x2 %r4026,%r4021,%r4130,%r3890;
}
	// end inline asm
	// begin inline asm
	{fma.rn.bf16x2 %r4030,%r4021,%r4134,%r3894;
}
	// end inline asm
	// begin inline asm
	{fma.rn.bf16x2 %r4034,%r4021,%r4138,%r3898;
}
	// end inline asm
	// begin inline asm
	{  mov.b32 %r4038, {%rs323,%rs323};}

	// end inline asm
	// begin inline asm
	{fma.rn.bf16x2 %r4039,%r4038,%r4126,%r3903;
}
	// end inline asm
	// begin inline asm
	{fma.rn.bf16x2 %r4043,%r4038,%r4130,%r3907;
}
	// end inline asm
	// begin inline asm
	{fma.rn.bf16x2 %r4047,%r4038,%r4134,%r3911;
}
	// end inline asm
	// begin inline asm
	{fma.rn.bf16x2 %r4051,%r4038,%r4138,%r3915;
}
	// end inline asm
	// begin inline asm
	{  mov.b32 %r4055, {%rs324,%rs324};}

	// end inline asm
	// begin inline asm
	{fma.rn.bf16x2 %r4056,%r4055,%r4126,%r3920;
}
	// end inline asm
	// begin inline asm
	{fma.rn.bf16x2 %r4060,%r4055,%r4130,%r3924;
}
	// end inline asm
	// begin inline asm
	{fma.rn.bf16x2 %r4064,%r4055,%r4134,%r3928;
}
	// end inline asm
	// begin inline asm
	{fma.rn.bf16x2 %r4068,%r4055,%r4138,%r3932;
}
	// end inline asm
	// begin inline asm
	{  mov.b32 %r4072, {%rs325,%rs325};}

	// end inline asm
	// begin inline asm
	{fma.rn.bf16x2 %r4073,%r4072,%r4126,%r3937;
}
	// end inline asm
	// begin inline asm
	{fma.rn.bf16x2 %r4077,%r4072,%r4130,%r3941;
}
	// end inline asm
	// begin inline asm
	{fma.rn.bf16x2 %r4081,%r4072,%r4134,%r3945;
}
	// end inline asm
	// begin inline asm
	{fma.rn.bf16x2 %r4085,%r4072,%r4138,%r3949;
}
	// end inline asm
	// begin inline asm
	{  mov.b32 %r4089, {%rs326,%rs326};}

	// end inline asm
	// begin inline asm
	{fma.rn.bf16x2 %r4090,%r4089,%r4126,%r3954;
}
	// end inline asm
	// begin inline asm
	{fma.rn.bf16x2 %r4094,%r4089,%r4130,%r3958;
}
	// end inline asm
	// begin inline asm
	{fma.rn.bf16x2 %r4098,%r4089,%r4134,%r3962;
}
	// end inline asm
	// begin inline asm
	{fma.rn.bf16x2 %r4102,%r4089,%r4138,%r3966;
}
	// end inline asm
	// begin inline asm
	{  mov.b32 %r4106, {%rs327,%rs327};}

	// end inline asm
	// begin inline asm
	{fma.rn.bf16x2 %r4107,%r4106,%r4126,%r3971;
}
	// end inline asm
	// begin inline asm
	{fma.rn.bf16x2 %r4111,%r4106,%r4130,%r3975;
}
	// end inline asm
	// begin inline asm
	{fma.rn.bf16x2 %r4115,%r4106,%r4134,%r3979;
}
	// end inline asm
	// begin inline asm
	{fma.rn.bf16x2 %r4119,%r4106,%r4138,%r3983;
}
	// end inline asm
	// begin inline asm
	{  mov.b32 %r4123, {%rs328,%rs328};}

	// end inline asm
	// begin inline asm
	{fma.rn.bf16x2 %r4124,%r4123,%r4126,%r3988;
}
	// end inline asm
	// begin inline asm
	{fma.rn.bf16x2 %r4128,%r4123,%r4130,%r3992;
}
	// end inline asm
	// begin inline asm
	{fma.rn.bf16x2 %r4132,%r4123,%r4134,%r3996;
}
	// end inline asm
	// begin inline asm
	{fma.rn.bf16x2 %r4136,%r4123,%r4138,%r4000;
}
	// end inline asm
	ld.shared.v4.u32 	{%r4262, %r4266, %r4270, %r4274}, [%r4691+7616];
	// begin inline asm
	{  mov.b32 %r4140, {%rs329,%rs329};}

	// end inline asm
	// begin inline asm
	{fma.rn.bf16x2 %r4141,%r4140,%r4262,%r4005;
}
	// end inline asm
	// begin inline asm
	{fma.rn.bf16x2 %r4145,%r4140,%r4266,%r4009;
}
	// end inline asm
	// begin inline asm
	{fma.rn.bf16x2 %r4149,%r4140,%r4270,%r4013;
}
	// end inline asm
	// begin inline asm
	{fma.rn.bf16x2 %r4153,%r4140,%r4274,%r4017;
}
	// end inline asm
	// begin inline asm
	{  mov.b32 %r4157, {%rs330,%rs330};}

	// end inline asm
	// begin inline asm
	{fma.rn.bf16x2 %r4158,%r4157,%r4262,%r4022;
}
	// end inline asm
	// begin inline asm
	{fma.rn.bf16x2 %r4162,%r4157,%r4266,%r4026;
}
	// end inline asm
	// begin inline asm
	{fma.rn.bf16x2 %r4166,%r4157,%r4270,%r4030;
}
	// end inline asm
	// begin inline asm
	{fma.rn.bf16x2 %r4170,%r4157,%r4274,%r4034;
}
	// end inline asm
	// begin inline asm
	{  mov.b32 %r4174, {%rs331,%rs331};}

	// end inline asm
	// begin inline asm
	{fma.rn.bf16x2 %r4175,%r4174,%r4262,%r4039;
}
	// end inline asm
	// begin inline asm
	{fma.rn.bf16x2 %r4179,%r4174,%r4266,%r4043;
}
	// end inline asm
	// begin inline asm
	{fma.rn.bf16x2 %r4183,%r4174,%r4270,%r4047;
}
	// end inline asm
	// begin inline asm
	{fma.rn.bf16x2 %r4187,%r4174,%r4274,%r4051;
}
	// end inline asm
	// begin inline asm
	{  mov.b32 %r4191, {%rs332,%rs332};}

	// end inline asm
	// begin inline asm
	{fma.rn.bf16x2 %r4192,%r4191,%r4262,%r4056;
}
	// end inline asm
	// begin inline asm
	{fma.rn.bf16x2 %r4196,%r4191,%r4266,%r4060;
}
	// end inline asm
	// begin inline asm
	{fma.rn.bf16x2 %r4200,%r4191,%r4270,%r4064;
}
	// end inline asm
	// begin inline asm
	{fma.rn.bf16x2 %r4204,%r4191,%r4274,%r4068;
}
	// end inline asm
	// begin inline asm
	{  mov.b32 %r4208, {%rs333,%rs333};}

	// end inline asm
	// begin inline asm
	{fma.rn.bf16x2 %r4209,%r4208,%r4262,%r4073;
}
	// end inline asm
	// begin inline asm
	{fma.rn.bf16x2 %r4213,%r4208,%r4266,%r4077;
}
	// end inline asm
	// begin inline asm
	{fma.rn.bf16x2 %r4217,%r4208,%r4270,%r4081;
}
	// end inline asm
	// begin inline asm
	{fma.rn.bf16x2 %r4221,%r4208,%r4274,%r4085;
}
	// end inline asm
	// begin inline asm
	{  mov.b32 %r4225, {%rs334,%rs334};}

	// end inline asm
	// begin inline asm
	{fma.rn.bf16x2 %r4226,%r4225,%r4262,%r4090;
}
	// end inline asm
	// begin inline asm
	{fma.rn.bf16x2 %r4230,%r4225,%r4266,%r4094;
}
	// end inline asm
	// begin inline asm
	{fma.rn.bf16x2 %r4234,%r4225,%r4270,%r4098;
}
	// end inline asm
	// begin inline asm
	{fma.rn.bf16x2 %r4238,%r4225,%r4274,%r4102;
}
	// end inline asm
	// begin inline asm
	{  mov.b32 %r4242, {%rs335,%rs335};}

	// end inline asm
	// begin inline asm
	{fma.rn.bf16x2 %r4243,%r4242,%r4262,%r4107;
}
	// end inline asm
	// begin inline asm
	{fma.rn.bf16x2 %r4247,%r4242,%r4266,%r4111;
}
	// end inline asm
	// begin inline asm
	{fma.rn.bf16x2 %r4251,%r4242,%r4270,%r4115;
}
	// end inline asm
	// begin inline asm
	{fma.rn.bf16x2 %r4255,%r4242,%r4274,%r4119;
}
	// end inline asm
	// begin inline asm
	{  mov.b32 %r4259, {%rs336,%rs336};}

	// end inline asm
	// begin inline asm
	{fma.rn.bf16x2 %r4260,%r4259,%r4262,%r4124;
}
	// end inline asm
	// begin inline asm
	{fma.rn.bf16x2 %r4264,%r4259,%r4266,%r4128;
}
	// end inline asm
	// begin inline asm
	{fma.rn.bf16x2 %r4268,%r4259,%r4270,%r4132;
}
	// end inline asm
	// begin inline asm
	{fma.rn.bf16x2 %r4272,%r4259,%r4274,%r4136;
}
	// end inline asm
	ld.shared.v4.u32 	{%r4398, %r4402, %r4406, %r4410}, [%r4691+7888];
	// begin inline asm
	{  mov.b32 %r4276, {%rs337,%rs337};}

	// end inline asm
	// begin inline asm
	{fma.rn.bf16x2 %r4277,%r4276,%r4398,%r4141;
}
	// end inline asm
	// begin inline asm
	{fma.rn.bf16x2 %r4281,%r4276,%r4402,%r4145;
}
	// end inline asm
	// begin inline asm
	{fma.rn.bf16x2 %r4285,%r4276,%r4406,%r4149;
}
	// end inline asm
	// begin inline asm
	{fma.rn.bf16x2 %r4289,%r4276,%r4410,%r4153;
}
	// end inline asm
	// begin inline asm
	{  mov.b32 %r4293, {%rs338,%rs338};}

	// end inline asm
	// begin inline asm
	{fma.rn.bf16x2 %r4294,%r4293,%r4398,%r4158;
}
	// end inline asm
	// begin inline asm
	{fma.rn.bf16x2 %r4298,%r4293,%r4402,%r4162;
}
	// end inline asm
	// begin inline asm
	{fma.rn.bf16x2 %r4302,%r4293,%r4406,%r4166;
}
	// end inline asm
	// begin inline asm
	{fma.rn.bf16x2 %r4306,%r4293,%r4410,%r4170;
}
	// end inline asm
	// begin inline asm
	{  mov.b32 %r4310, {%rs339,%rs339};}

	// end inline asm
	// begin inline asm
	{fma.rn.bf16x2 %r4311,%r4310,%r4398,%r4175;
}
	// end inline asm
	// begin inline asm
	{fma.rn.bf16x2 %r4315,%r4310,%r4402,%r4179;
}
	// end inline asm
	// begin inline asm
	{fma.rn.bf16x2 %r4319,%r4310,%r4406,%r4183;
}
	// end inline asm
	// begin inline asm
	{fma.rn.bf16x2 %r4323,%r4310,%r4410,%r4187;
}
	// end inline asm
	// begin inline asm
	{  mov.b32 %r4327, {%rs340,%rs340};}

	// end inline asm
	// begin inline asm
	{fma.rn.bf16x2 %r4328,%r4327,%r4398,%r4192;
}
	// end inline asm
	// begin inline asm
	{fma.rn.bf16x2 %r4332,%r4327,%r4402,%r4196;
}
	// end inline asm
	// begin inline asm
	{fma.rn.bf16x2 %r4336,%r4327,%r4406,%r4200;
}
	// end inline asm
	// begin inline asm
	{fma.rn.bf16x2 %r4340,%r4327,%r4410,%r4204;
}
	// end inline asm
	// begin inline asm
	{  mov.b32 %r4344, {%rs341,%rs341};}

	// end inline asm
	// begin inline asm
	{fma.rn.bf16x2 %r4345,%r4344,%r4398,%r4209;
}
	// end inline asm
	// begin inline asm
	{fma.rn.bf16x2 %r4349,%r4344,%r4402,%r4213;
}
	// end inline asm
	// begin inline asm
	{fma.rn.bf16x2 %r4353,%r4344,%r4406,%r4217;
}
	// end inline asm
	// begin inline asm
	{fma.rn.bf16x2 %r4357,%r4344,%r4410,%r4221;
}
	// end inline asm
	// begin inline asm
	{  mov.b32 %r4361, {%rs342,%rs342};}

	// end inline asm
	// begin inline asm
	{fma.rn.bf16x2 %r4362,%r4361,%r4398,%r4226;
}
	// end inline asm
	// begin inline asm
	{fma.rn.bf16x2 %r4366,%r4361,%r4402,%r4230;
}
	// end inline asm
	// begin inline asm
	{fma.rn.bf16x2 %r4370,%r4361,%r4406,%r4234;
}
	// end inline asm
	// begin inline asm
	{fma.rn.bf16x2 %r4374,%r4361,%r4410,%r4238;
}
	// end inline asm
	// begin inline asm
	{  mov.b32 %r4378, {%rs343,%rs343};}

	// end inline asm
	// begin inline asm
	{fma.rn.bf16x2 %r4379,%r4378,%r4398,%r4243;
}
	// end inline asm
	// begin inline asm
	{fma.rn.bf16x2 %r4383,%r4378,%r4402,%r4247;
}
	// end inline asm
	// begin inline asm
	{fma.rn.bf16x2 %r4387,%r4378,%r4406,%r4251;
}
	// end inline asm
	// begin inline asm
	{fma.rn.bf16x2 %r4391,%r4378,%r4410,%r4255;
}
	// end inline asm
	// begin inline asm
	{  mov.b32 %r4395, {%rs344,%rs344};}

	// end inline asm
	// begin inline asm
	{fma.rn.bf16x2 %r4396,%r4395,%r4398,%r4260;
}
	// end inline asm
	// begin inline asm
	{fma.rn.bf16x2 %r4400,%r4395,%r4402,%r4264;
}
	// end inline asm
	// begin inline asm
	{fma.rn.bf16x2 %r4404,%r4395,%r4406,%r4268;
}
	// end inline asm
	// begin inline asm
	{fma.rn.bf16x2 %r4408,%r4395,%r4410,%r4272;
}
	// end inline asm
	ld.shared.v4.u32 	{%r4534, %r4538, %r4542, %r4546}, [%r4691+8160];
	// begin inline asm
	{  mov.b32 %r4412, {%rs345,%rs345};}

	// end inline asm
	// begin inline asm
	{fma.rn.bf16x2 %r4413,%r4412,%r4534,%r4277;
}
	// end inline asm
	// begin inline asm
	{fma.rn.bf16x2 %r4417,%r4412,%r4538,%r4281;
}
	// end inline asm
	// begin inline asm
	{fma.rn.bf16x2 %r4421,%r4412,%r4542,%r4285;
}
	// end inline asm
	// begin inline asm
	{fma.rn.bf16x2 %r4425,%r4412,%r4546,%r4289;
}
	// end inline asm
	// begin inline asm
	{  mov.b32 %r4429, {%rs346,%rs346};}

	// end inline asm
	// begin inline asm
	{fma.rn.bf16x2 %r4430,%r4429,%r4534,%r4294;
}
	// end inline asm
	// begin inline asm
	{fma.rn.bf16x2 %r4434,%r4429,%r4538,%r4298;
}
	// end inline asm
	// begin inline asm
	{fma.rn.bf16x2 %r4438,%r4429,%r4542,%r4302;
}
	// end inline asm
	// begin inline asm
	{fma.rn.bf16x2 %r4442,%r4429,%r4546,%r4306;
}
	// end inline asm
	// begin inline asm
	{  mov.b32 %r4446, {%rs347,%rs347};}

	// end inline asm
	// begin inline asm
	{fma.rn.bf16x2 %r4447,%r4446,%r4534,%r4311;
}
	// end inline asm
	// begin inline asm
	{fma.rn.bf16x2 %r4451,%r4446,%r4538,%r4315;
}
	// end inline asm
	// begin inline asm
	{fma.rn.bf16x2 %r4455,%r4446,%r4542,%r4319;
}
	// end inline asm
	// begin inline asm
	{fma.rn.bf16x2 %r4459,%r4446,%r4546,%r4323;
}
	// end inline asm
	// begin inline asm
	{  mov.b32 %r4463, {%rs348,%rs348};}

	// end inline asm
	// begin inline asm
	{fma.rn.bf16x2 %r4464,%r4463,%r4534,%r4328;
}
	// end inline asm
	// begin inline asm
	{fma.rn.bf16x2 %r4468,%r4463,%r4538,%r4332;
}
	// end inline asm
	// begin inline asm
	{fma.rn.bf16x2 %r4472,%r4463,%r4542,%r4336;
}
	// end inline asm
	// begin inline asm
	{fma.rn.bf16x2 %r4476,%r4463,%r4546,%r4340;
}
	// end inline asm
	// begin inline asm
	{  mov.b32 %r4480, {%rs349,%rs349};}

	// end inline asm
	// begin inline asm
	{fma.rn.bf16x2 %r4481,%r4480,%r4534,%r4345;
}
	// end inline asm
	// begin inline asm
	{fma.rn.bf16x2 %r4485,%r4480,%r4538,%r4349;
}
	// end inline asm
	// begin inline asm
	{fma.rn.bf16x2 %r4489,%r4480,%r4542,%r4353;
}
	// end inline asm
	// begin inline asm
	{fma.rn.bf16x2 %r4493,%r4480,%r4546,%r4357;
}
	// end inline asm
	// begin inline asm
	{  mov.b32 %r4497, {%rs350,%rs350};}

	// end inline asm
	// begin inline asm
	{fma.rn.bf16x2 %r4498,%r4497,%r4534,%r4362;
}
	// end inline asm
	// begin inline asm
	{fma.rn.bf16x2 %r4502,%r4497,%r4538,%r4366;
}
	// end inline asm
	// begin inline asm
	{fma.rn.bf16x2 %r4506,%r4497,%r4542,%r4370;
}
	// end inline asm
	// begin inline asm
	{fma.rn.bf16x2 %r4510,%r4497,%r4546,%r4374;
}
	// end inline asm
	// begin inline asm
	{  mov.b32 %r4514, {%rs351,%rs351};}

	// end inline asm
	// begin inline asm
	{fma.rn.bf16x2 %r4515,%r4514,%r4534,%r4379;
}
	// end inline asm
	// begin inline asm
	{fma.rn.bf16x2 %r4519,%r4514,%r4538,%r4383;
}
	// end inline asm
	// begin inline asm
	{fma.rn.bf16x2 %r4523,%r4514,%r4542,%r4387;
}
	// end inline asm
	// begin inline asm
	{fma.rn.bf16x2 %r4527,%r4514,%r4546,%r4391;
}
	// end inline asm
	// begin inline asm
	{  mov.b32 %r4531, {%rs352,%rs352};}

	// end inline asm
	// begin inline asm
	{fma.rn.bf16x2 %r4532,%r4531,%r4534,%r4396;
}
	// end inline asm
	// begin inline asm
	{fma.rn.bf16x2 %r4536,%r4531,%r4538,%r4400;
}
	// end inline asm
	// begin inline asm
	{fma.rn.bf16x2 %r4540,%r4531,%r4542,%r4404;
}
	// end inline asm
	// begin inline asm
	{fma.rn.bf16x2 %r4544,%r4531,%r4546,%r4408;
}
	// end inline asm
	ld.shared.v4.u32 	{%r4670, %r4674, %r4678, %r4682}, [%r4691+8432];
	// begin inline asm
	{  mov.b32 %r4548, {%rs353,%rs353};}

	// end inline asm
	// begin inline asm
	{fma.rn.bf16x2 %r5148,%r4548,%r4670,%r4413;
}
	// end inline asm
	// begin inline asm
	{fma.rn.bf16x2 %r5147,%r4548,%r4674,%r4417;
}
	// end inline asm
	// begin inline asm
	{fma.rn.bf16x2 %r5146,%r4548,%r4678,%r4421;
}
	// end inline asm
	// begin inline asm
	{fma.rn.bf16x2 %r5145,%r4548,%r4682,%r4425;
}
	// end inline asm
	// begin inline asm
	{  mov.b32 %r4565, {%rs354,%rs354};}

	// end inline asm
	// begin inline asm
	{fma.rn.bf16x2 %r5144,%r4565,%r4670,%r4430;
}
	// end inline asm
	// begin inline asm
	{fma.rn.bf16x2 %r5143,%r4565,%r4674,%r4434;
}
	// end inline asm
	// begin inline asm
	{fma.rn.bf16x2 %r5142,%r4565,%r4678,%r4438;
}
	// end inline asm
	// begin inline asm
	{fma.rn.bf16x2 %r5141,%r4565,%r4682,%r4442;
}
	// end inline asm
	// begin inline asm
	{  mov.b32 %r4582, {%rs355,%rs355};}

	// end inline asm
	// begin inline asm
	{fma.rn.bf16x2 %r5140,%r4582,%r4670,%r4447;
}
	// end inline asm
	// begin inline asm
	{fma.rn.bf16x2 %r5139,%r4582,%r4674,%r4451;
}
	// end inline asm
	// begin inline asm
	{fma.rn.bf16x2 %r5138,%r4582,%r4678,%r4455;
}
	// end inline asm
	// begin inline asm
	{fma.rn.bf16x2 %r5137,%r4582,%r4682,%r4459;
}
	// end inline asm
	// begin inline asm
	{  mov.b32 %r4599, {%rs356,%rs356};}

	// end inline asm
	// begin inline asm
	{fma.rn.bf16x2 %r5136,%r4599,%r4670,%r4464;
}
	// end inline asm
	// begin inline asm
	{fma.rn.bf16x2 %r5135,%r4599,%r4674,%r4468;
}
	// end inline asm
	// begin inline asm
	{fma.rn.bf16x2 %r5134,%r4599,%r4678,%r4472;
}
	// end inline asm
	// begin inline asm
	{fma.rn.bf16x2 %r5133,%r4599,%r4682,%r4476;
}
	// end inline asm
	// begin inline asm
	{  mov.b32 %r4616, {%rs357,%rs357};}

	// end inline asm
	// begin inline asm
	{fma.rn.bf16x2 %r5149,%r4616,%r4670,%r4481;
}
	// end inline asm
	// begin inline asm
	{fma.rn.bf16x2 %r5150,%r4616,%r4674,%r4485;
}
	// end inline asm
	// begin inline asm
	{fma.rn.bf16x2 %r5151,%r4616,%r4678,%r4489;
}
	// end inline asm
	// begin inline asm
	{fma.rn.bf16x2 %r5152,%r4616,%r4682,%r4493;
}
	// end inline asm
	// begin inline asm
	{  mov.b32 %r4633, {%rs358,%rs358};}

	// end inline asm
	// begin inline asm
	{fma.rn.bf16x2 %r5153,%r4633,%r4670,%r4498;
}
	// end inline asm
	// begin inline asm
	{fma.rn.bf16x2 %r5154,%r4633,%r4674,%r4502;
}
	// end inline asm
	// begin inline asm
	{fma.rn.bf16x2 %r5155,%r4633,%r4678,%r4506;
}
	// end inline asm
	// begin inline asm
	{fma.rn.bf16x2 %r5156,%r4633,%r4682,%r4510;
}
	// end inline asm
	// begin inline asm
	{  mov.b32 %r4650, {%rs359,%rs359};}

	// end inline asm
	// begin inline asm
	{fma.rn.bf16x2 %r5157,%r4650,%r4670,%r4515;
}
	// end inline asm
	// begin inline asm
	{fma.rn.bf16x2 %r5158,%r4650,%r4674,%r4519;
}
	// end inline asm
	// begin inline asm
	{fma.rn.bf16x2 %r5159,%r4650,%r4678,%r4523;
}
	// end inline asm
	// begin inline asm
	{fma.rn.bf16x2 %r5160,%r4650,%r4682,%r4527;
}
	// end inline asm
	// begin inline asm
	{  mov.b32 %r4667, {%rs360,%rs360};}

	// end inline asm
	// begin inline asm
	{fma.rn.bf16x2 %r5161,%r4667,%r4670,%r4532;
}
	// end inline asm
	// begin inline asm
	{fma.rn.bf16x2 %r5162,%r4667,%r4674,%r4536;
}
	// end inline asm
	// begin inline asm
	{fma.rn.bf16x2 %r5163,%r4667,%r4678,%r4540;
}
	// end inline asm
	// begin inline asm
	{fma.rn.bf16x2 %r5164,%r4667,%r4682,%r4544;
}
	// end inline asm
	xor.b32  	%r5104, %r5104, 1;
	xor.b32  	%r5103, %r5103, 1;
	bar.sync 	0;
	add.s32 	%r5102, %r5102, 1;
	setp.ne.s32 	%p35, %r5102, %r34;
	@%p35 bra 	$L__BB0_22;
$L__BB0_44:
	ld.param.u64 	%rd131, [_Z16gemm_bf16_kernelPK13__nv_bfloat16S1_PS_iiiiii_param_2];
	cvta.to.global.u64 	%rd20, %rd131;
	mov.u32 	%r4822, %tid.x;
	shr.u32 	%r4823, %r4822, 1;
	and.b32  	%r4824, %r4823, 120;
	mov.u32 	%r4825, %ctaid.y;
	shl.b32 	%r4826, %r4825, 7;
	or.b32  	%r250, %r4824, %r4826;
	setp.ge.s32 	%p36, %r250, %r266;
	@%p36 bra 	$L__BB0_57;
	ld.param.u32 	%r5030, [_Z16gemm_bf16_kernelPK13__nv_bfloat16S1_PS_iiiiii_param_8];
	ld.param.u32 	%r4959, [_Z16gemm_bf16_kernelPK13__nv_bfloat16S1_PS_iiiiii_param_4];
	cvt.u32.u64 	%r4827, %rd8;
	mul.lo.s32 	%r251, %r250, %r5030;
	setp.ge.s32 	%p37, %r4827, %r4959;
	@%p37 bra 	$L__BB0_48;
	ld.param.u32 	%r4960, [_Z16gemm_bf16_kernelPK13__nv_bfloat16S1_PS_iiiiii_param_4];
	add.s32 	%r4829, %r4827, %r251;
	mul.wide.s32 	%rd91, %r4829, 2;
	add.s64 	%rd21, %rd20, %rd91;
	mov.b32 	{%rs361, %rs1}, %r5148;
	st.global.u16 	[%rd21], %rs361;
	add.s32 	%r4830, %r4827, 1;
	setp.ge.s32 	%p38, %r4830, %r4960;
	@%p38 bra 	$L__BB0_48;
	st.global.u16 	[%rd21+2], %rs1;
$L__BB0_48:
	ld.param.u32 	%r4961, [_Z16gemm_bf16_kernelPK13__nv_bfloat16S1_PS_iiiiii_param_4];
	add.s32 	%r4832, %r4827, 2;
	setp.ge.s32 	%p39, %r4832, %r4961;
	cvt.s64.s32 	%rd92, %r251;
	add.s64 	%rd93, %rd8, %rd92;
	shl.b64 	%rd94, %rd93, 1;
	add.s64 	%rd22, %rd20, %rd94;
	@%p39 bra 	$L__BB0_51;
	ld.param.u32 	%r4962, [_Z16gemm_bf16_kernelPK13__nv_bfloat16S1_PS_iiiiii_param_4];
	mov.b32 	{%rs362, %rs2}, %r5147;
	st.global.u16 	[%rd22+4], %rs362;
	add.s32 	%r4834, %r4827, 3;
	setp.ge.s32 	%p40, %r4834, %r4962;
	@%p40 bra 	$L__BB0_51;
	st.global.u16 	[%rd22+6], %rs2;
$L__BB0_51:
	ld.param.u32 	%r4963, [_Z16gemm_bf16_kernelPK13__nv_bfloat16S1_PS_iiiiii_param_4];
	add.s32 	%r4836, %r4827, 4;
	setp.ge.s32 	%p41, %r4836, %r4963;
	@%p41 bra 	$L__BB0_54;
	ld.param.u32 	%r4964, [_Z16gemm_bf16_kernelPK13__nv_bfloat16S1_PS_iiiiii_param_4];
	mov.b32 	{%rs363, %rs3}, %r5146;
	st.global.u16 	[%rd22+8], %rs363;
	add.s32 	%r4838, %r4827, 5;
	setp.ge.s32 	%p42, %r4838, %r4964;
	@%p42 bra 	$L__BB0_54;
	st.global.u16 	[%rd22+10], %rs3;
$L__BB0_54:
	ld.param.u32 	%r4965, [_Z16gemm_bf16_kernelPK13__nv_bfloat16S1_PS_iiiiii_param_4];
	add.s32 	%r4840, %r4827, 6;
	setp.ge.s32 	%p43, %r4840, %r4965;
	@%p43 bra 	$L__BB0_57;
	ld.param.u32 	%r4966, [_Z16gemm_bf16_kernelPK13__nv_bfloat16S1_PS_iiiiii_param_4];
	mov.b32 	{%rs364, %rs4}, %r5145;
	st.global.u16 	[%rd22+12], %rs364;
	add.s32 	%r4842, %r4827, 7;
	setp.ge.s32 	%p44, %r4842, %r4966;
	@%p44 bra 	$L__BB0_57;
	st.global.u16 	[%rd22+14], %rs4;
$L__BB0_57:
	add.s32 	%r252, %r250, 1;
	setp.ge.s32 	%p45, %r252, %r266;
	@%p45 bra 	$L__BB0_70;
	ld.param.u32 	%r5031, [_Z16gemm_bf16_kernelPK13__nv_bfloat16S1_PS_iiiiii_param_8];
	ld.param.u32 	%r4967, [_Z16gemm_bf16_kernelPK13__nv_bfloat16S1_PS_iiiiii_param_4];
	cvt.u32.u64 	%r4843, %rd8;
	mul.lo.s32 	%r253, %r252, %r5031;
	setp.ge.s32 	%p46, %r4843, %r4967;
	@%p46 bra 	$L__BB0_61;
	ld.param.u32 	%r4968, [_Z16gemm_bf16_kernelPK13__nv_bfloat16S1_PS_iiiiii_param_4];
	add.s32 	%r4845, %r4843, %r253;
	mul.wide.s32 	%rd95, %r4845, 2;
	add.s64 	%rd23, %rd20, %rd95;
	mov.b32 	{%rs365, %rs5}, %r5144;
	st.global.u16 	[%rd23], %rs365;
	add.s32 	%r4846, %r4843, 1;
	setp.ge.s32 	%p47, %r4846, %r4968;
	@%p47 bra 	$L__BB0_61;
	st.global.u16 	[%rd23+2], %rs5;
$L__BB0_61:
	ld.param.u32 	%r4969, [_Z16gemm_bf16_kernelPK13__nv_bfloat16S1_PS_iiiiii_param_4];
	add.s32 	%r4848, %r4843, 2;
	setp.ge.s32 	%p48, %r4848, %r4969;
	cvt.s64.s32 	%rd96, %r253;
	add.s64 	%rd97, %rd8, %rd96;
	shl.b64 	%rd98, %rd97, 1;
	add.s64 	%rd24, %rd20, %rd98;
	@%p48 bra 	$L__BB0_64;
	ld.param.u32 	%r4970, [_Z16gemm_bf16_kernelPK13__nv_bfloat16S1_PS_iiiiii_param_4];
	mov.b32 	{%rs366, %rs6}, %r5143;
	st.global.u16 	[%rd24+4], %rs366;
	add.s32 	%r4850, %r4843, 3;
	setp.ge.s32 	%p49, %r4850, %r4970;
	@%p49 bra 	$L__BB0_64;
	st.global.u16 	[%rd24+6], %rs6;
$L__BB0_64:
	ld.param.u32 	%r4971, [_Z16gemm_bf16_kernelPK13__nv_bfloat16S1_PS_iiiiii_param_4];
	add.s32 	%r4852, %r4843, 4;
	setp.ge.s32 	%p50, %r4852, %r4971;
	@%p50 bra 	$L__BB0_67;
	ld.param.u32 	%r4972, [_Z16gemm_bf16_kernelPK13__nv_bfloat16S1_PS_iiiiii_param_4];
	mov.b32 	{%rs367, %rs7}, %r5142;
	st.global.u16 	[%rd24+8], %rs367;
	add.s32 	%r4854, %r4843, 5;
	setp.ge.s32 	%p51, %r4854, %r4972;
	@%p51 bra 	$L__BB0_67;
	st.global.u16 	[%rd24+10], %rs7;
$L__BB0_67:
	ld.param.u32 	%r4973, [_Z16gemm_bf16_kernelPK13__nv_bfloat16S1_PS_iiiiii_param_4];
	add.s32 	%r4856, %r4843, 6;
	setp.ge.s32 	%p52, %r4856, %r4973;
	@%p52 bra 	$L__BB0_70;
	ld.param.u32 	%r4974, [_Z16gemm_bf16_kernelPK13__nv_bfloat16S1_PS_iiiiii_param_4];
	mov.b32 	{%rs368, %rs8}, %r5141;
	st.global.u16 	[%rd24+12], %rs368;
	add.s32 	%r4858, %r4843, 7;
	setp.ge.s32 	%p53, %r4858, %r4974;
	@%p53 bra 	$L__BB0_70;
	st.global.u16 	[%rd24+14], %rs8;
$L__BB0_70:
	add.s32 	%r254, %r250, 2;
	setp.ge.s32 	%p54, %r254, %r266;
	@%p54 bra 	$L__BB0_83;
	ld.param.u32 	%r5032, [_Z16gemm_bf16_kernelPK13__nv_bfloat16S1_PS_iiiiii_param_8];
	ld.param.u32 	%r4975, [_Z16gemm_bf16_kernelPK13__nv_bfloat16S1_PS_iiiiii_param_4];
	cvt.u32.u64 	%r4859, %rd8;
	mul.lo.s32 	%r255, %r254, %r5032;
	setp.ge.s32 	%p55, %r4859, %r4975;
	@%p55 bra 	$L__BB0_74;
	ld.param.u32 	%r4976, [_Z16gemm_bf16_kernelPK13__nv_bfloat16S1_PS_iiiiii_param_4];
	add.s32 	%r4861, %r4859, %r255;
	mul.wide.s32 	%rd99, %r4861, 2;
	add.s64 	%rd25, %rd20, %rd99;
	mov.b32 	{%rs369, %rs9}, %r5140;
	st.global.u16 	[%rd25], %rs369;
	add.s32 	%r4862, %r4859, 1;
	setp.ge.s32 	%p56, %r4862, %r4976;
	@%p56 bra 	$L__BB0_74;
	st.global.u16 	[%rd25+2], %rs9;
$L__BB0_74:
	ld.param.u32 	%r4977, [_Z16gemm_bf16_kernelPK13__nv_bfloat16S1_PS_iiiiii_param_4];
	add.s32 	%r4864, %r4859, 2;
	setp.ge.s32 	%p57, %r4864, %r4977;
	cvt.s64.s32 	%rd100, %r255;
	add.s64 	%rd101, %rd8, %rd100;
	shl.b64 	%rd102, %rd101, 1;
	add.s64 	%rd26, %rd20, %rd102;
	@%p57 bra 	$L__BB0_77;
	ld.param.u32 	%r4978, [_Z16gemm_bf16_kernelPK13__nv_bfloat16S1_PS_iiiiii_param_4];
	mov.b32 	{%rs370, %rs10}, %r5139;
	st.global.u16 	[%rd26+4], %rs370;
	add.s32 	%r4866, %r4859, 3;
	setp.ge.s32 	%p58, %r4866, %r4978;
	@%p58 bra 	$L__BB0_77;
	st.global.u16 	[%rd26+6], %rs10;
$L__BB0_77:
	ld.param.u32 	%r4979, [_Z16gemm_bf16_kernelPK13__nv_bfloat16S1_PS_iiiiii_param_4];
	add.s32 	%r4868, %r4859, 4;
	setp.ge.s32 	%p59, %r4868, %r4979;
	@%p59 bra 	$L__BB0_80;
	ld.param.u32 	%r4980, [_Z16gemm_bf16_kernelPK13__nv_bfloat16S1_PS_iiiiii_param_4];
	mov.b32 	{%rs371, %rs11}, %r5138;
	st.global.u16 	[%rd26+8], %rs371;
	add.s32 	%r4870, %r4859, 5;
	setp.ge.s32 	%p60, %r4870, %r4980;
	@%p60 bra 	$L__BB0_80;
	st.global.u16 	[%rd26+10], %rs11;
$L__BB0_80:
	ld.param.u32 	%r4981, [_Z16gemm_bf16_kernelPK13__nv_bfloat16S1_PS_iiiiii_param_4];
	add.s32 	%r4872, %r4859, 6;
	setp.ge.s32 	%p61, %r4872, %r4981;
	@%p61 bra 	$L__BB0_83;
	ld.param.u32 	%r4982, [_Z16gemm_bf16_kernelPK13__nv_bfloat16S1_PS_iiiiii_param_4];
	mov.b32 	{%rs372, %rs12}, %r5137;
	st.global.u16 	[%rd26+12], %rs372;
	add.s32 	%r4874, %r4859, 7;
	setp.ge.s32 	%p62, %r4874, %r4982;
	@%p62 bra 	$L__BB0_83;
	st.global.u16 	[%rd26+14], %rs12;
$L__BB0_83:
	add.s32 	%r256, %r250, 3;
	setp.ge.s32 	%p63, %r256, %r266;
	@%p63 bra 	$L__BB0_96;
	ld.param.u32 	%r5033, [_Z16gemm_bf16_kernelPK13__nv_bfloat16S1_PS_iiiiii_param_8];
	ld.param.u32 	%r4983, [_Z16gemm_bf16_kernelPK13__nv_bfloat16S1_PS_iiiiii_param_4];
	cvt.u32.u64 	%r4875, %rd8;
	mul.lo.s32 	%r257, %r256, %r5033;
	setp.ge.s32 	%p64, %r4875, %r4983;
	@%p64 bra 	$L__BB0_87;
	ld.param.u32 	%r4984, [_Z16gemm_bf16_kernelPK13__nv_bfloat16S1_PS_iiiiii_param_4];
	add.s32 	%r4877, %r4875, %r257;
	mul.wide.s32 	%rd103, %r4877, 2;
	add.s64 	%rd27, %rd20, %rd103;
	mov.b32 	{%rs373, %rs13}, %r5136;
	st.global.u16 	[%rd27], %rs373;
	add.s32 	%r4878, %r4875, 1;
	setp.ge.s32 	%p65, %r4878, %r4984;
	@%p65 bra 	$L__BB0_87;
	st.global.u16 	[%rd27+2], %rs13;
$L__BB0_87:
	ld.param.u32 	%r4985, [_Z16gemm_bf16_kernelPK13__nv_bfloat16S1_PS_iiiiii_param_4];
	add.s32 	%r4880, %r4875, 2;
	setp.ge.s32 	%p66, %r4880, %r4985;
	cvt.s64.s32 	%rd104, %r257;
	add.s64 	%rd105, %rd8, %rd104;
	shl.b64 	%rd106, %rd105, 1;
	add.s64 	%rd28, %rd20, %rd106;
	@%p66 bra 	$L__BB0_90;
	ld.param.u32 	%r4986, [_Z16gemm_bf16_kernelPK13__nv_bfloat16S1_PS_iiiiii_param_4];
	mov.b32 	{%rs374, %rs14}, %r5135;
	st.global.u16 	[%rd28+4], %rs374;
	add.s32 	%r4882, %r4875, 3;
	setp.ge.s32 	%p67, %r4882, %r4986;
	@%p67 bra 	$L__BB0_90;
	st.global.u16 	[%rd28+6], %rs14;
$L__BB0_90:
	ld.param.u32 	%r4987, [_Z16gemm_bf16_kernelPK13__nv_bfloat16S1_PS_iiiiii_param_4];
	add.s32 	%r4884, %r4875, 4;
	setp.ge.s32 	%p68, %r4884, %r4987;
	@%p68 bra 	$L__BB0_93;
	ld.param.u32 	%r4988, [_Z16gemm_bf16_kernelPK13__nv_bfloat16S1_PS_iiiiii_param_4];
	mov.b32 	{%rs375, %rs15}, %r5134;
	st.global.u16 	[%rd28+8], %rs375;
	add.s32 	%r4886, %r4875, 5;
	setp.ge.s32 	%p69, %r4886, %r4988;
	@%p69 bra 	$L__BB0_93;
	st.global.u16 	[%rd28+10], %rs15;
$L__BB0_93:
	ld.param.u32 	%r4989, [_Z16gemm_bf16_kernelPK13__nv_bfloat16S1_PS_iiiiii_param_4];
	add.s32 	%r4888, %r4875, 6;
	setp.ge.s32 	%p70, %r4888, %r4989;
	@%p70 bra 	$L__BB0_96;
	ld.param.u32 	%r4990, [_Z16gemm_bf16_kernelPK13__nv_bfloat16S1_PS_iiiiii_param_4];
	mov.b32 	{%rs376, %rs16}, %r5133;
	st.global.u16 	[%rd28+12], %rs376;
	add.s32 	%r4890, %r4875, 7;
	setp.ge.s32 	%p71, %r4890, %r4990;
	@%p71 bra 	$L__BB0_96;
	st.global.u16 	[%rd28+14], %rs16;
$L__BB0_96:
	add.s32 	%r258, %r250, 4;
	setp.ge.s32 	%p72, %r258, %r266;
	@%p72 bra 	$L__BB0_109;
	ld.param.u32 	%r5034, [_Z16gemm_bf16_kernelPK13__nv_bfloat16S1_PS_iiiiii_param_8];
	ld.param.u32 	%r4991, [_Z16gemm_bf16_kernelPK13__nv_bfloat16S1_PS_iiiiii_param_4];
	cvt.u32.u64 	%r4891, %rd8;
	mul.lo.s32 	%r259, %r258, %r5034;
	setp.ge.s32 	%p73, %r4891, %r4991;
	@%p73 bra 	$L__BB0_100;
	ld.param.u32 	%r4992, [_Z16gemm_bf16_kernelPK13__nv_bfloat16S1_PS_iiiiii_param_4];
	add.s32 	%r4893, %r4891, %r259;
	mul.wide.s32 	%rd107, %r4893, 2;
	add.s64 	%rd29, %rd20, %rd107;
	mov.b32 	{%rs377, %rs17}, %r5149;
	st.global.u16 	[%rd29], %rs377;
	add.s32 	%r4894, %r4891, 1;
	setp.ge.s32 	%p74, %r4894, %r4992;
	@%p74 bra 	$L__BB0_100;
	st.global.u16 	[%rd29+2], %rs17;
$L__BB0_100:
	ld.param.u32 	%r4993, [_Z16gemm_bf16_kernelPK13__nv_bfloat16S1_PS_iiiiii_param_4];
	add.s32 	%r4896, %r4891, 2;
	setp.ge.s32 	%p75, %r4896, %r4993;
	cvt.s64.s32 	%rd108, %r259;
	add.s64 	%rd109, %rd8, %rd108;
	shl.b64 	%rd110, %rd109, 1;
	add.s64 	%rd30, %rd20, %rd110;
	@%p75 bra 	$L__BB0_103;
	ld.param.u32 	%r4994, [_Z16gemm_bf16_kernelPK13__nv_bfloat16S1_PS_iiiiii_param_4];
	mov.b32 	{%rs378, %rs18}, %r5150;
	st.global.u16 	[%rd30+4], %rs378;
	add.s32 	%r4898, %r4891, 3;
	setp.ge.s32 	%p76, %r4898, %r4994;
	@%p76 bra 	$L__BB0_103;
	st.global.u16 	[%rd30+6], %rs18;
$L__BB0_103:
	ld.param.u32 	%r4995, [_Z16gemm_bf16_kernelPK13__nv_bfloat16S1_PS_iiiiii_param_4];
	add.s32 	%r4900, %r4891, 4;
	setp.ge.s32 	%p77, %r4900, %r4995;
	@%p77 bra 	$L__BB0_106;
	ld.param.u32 	%r4996, [_Z16gemm_bf16_kernelPK13__nv_bfloat16S1_PS_iiiiii_param_4];
	mov.b32 	{%rs379, %rs19}, %r5151;
	st.global.u16 	[%rd30+8], %rs379;
	add.s32 	%r4902, %r4891, 5;
	setp.ge.s32 	%p78, %r4902, %r4996;
	@%p78 bra 	$L__BB0_106;
	st.global.u16 	[%rd30+10], %rs19;
$L__BB0_106:
	ld.param.u32 	%r4997, [_Z16gemm_bf16_kernelPK13__nv_bfloat16S1_PS_iiiiii_param_4];
	add.s32 	%r4904, %r4891, 6;
	setp.ge.s32 	%p79, %r4904, %r4997;
	@%p79 bra 	$L__BB0_109;
	ld.param.u32 	%r4998, [_Z16gemm_bf16_kernelPK13__nv_bfloat16S1_PS_iiiiii_param_4];
	mov.b32 	{%rs380, %rs20}, %r5152;
	st.global.u16 	[%rd30+12], %rs380;
	add.s32 	%r4906, %r4891, 7;
	setp.ge.s32 	%p80, %r4906, %r4998;
	@%p80 bra 	$L__BB0_109;
	st.global.u16 	[%rd30+14], %rs20;
$L__BB0_109:
	add.s32 	%r260, %r250, 5;
	setp.ge.s32 	%p81, %r260, %r266;
	@%p81 bra 	$L__BB0_122;
	ld.param.u32 	%r5035, [_Z16gemm_bf16_kernelPK13__nv_bfloat16S1_PS_iiiiii_param_8];
	ld.param.u32 	%r4999, [_Z16gemm_bf16_kernelPK13__nv_bfloat16S1_PS_iiiiii_param_4];
	cvt.u32.u64 	%r4907, %rd8;
	mul.lo.s32 	%r261, %r260, %r5035;
	setp.ge.s32 	%p82, %r4907, %r4999;
	@%p82 bra 	$L__BB0_113;
	ld.param.u32 	%r5000, [_Z16gemm_bf16_kernelPK13__nv_bfloat16S1_PS_iiiiii_param_4];
	add.s32 	%r4909, %r4907, %r261;
	mul.wide.s32 	%rd111, %r4909, 2;
	add.s64 	%rd31, %rd20, %rd111;
	mov.b32 	{%rs381, %rs21}, %r5153;
	st.global.u16 	[%rd31], %rs381;
	add.s32 	%r4910, %r4907, 1;
	setp.ge.s32 	%p83, %r4910, %r5000;
	@%p83 bra 	$L__BB0_113;
	st.global.u16 	[%rd31+2], %rs21;
$L__BB0_113:
	ld.param.u32 	%r5001, [_Z16gemm_bf16_kernelPK13__nv_bfloat16S1_PS_iiiiii_param_4];
	add.s32 	%r4912, %r4907, 2;
	setp.ge.s32 	%p84, %r4912, %r5001;
	cvt.s64.s32 	%rd112, %r261;
	add.s64 	%rd113, %rd8, %rd112;
	shl.b64 	%rd114, %rd113, 1;
	add.s64 	%rd32, %rd20, %rd114;
	@%p84 bra 	$L__BB0_116;
	ld.param.u32 	%r5002, [_Z16gemm_bf16_kernelPK13__nv_bfloat16S1_PS_iiiiii_param_4];
	mov.b32 	{%rs382, %rs22}, %r5154;
	st.global.u16 	[%rd32+4], %rs382;
	add.s32 	%r4914, %r4907, 3;
	setp.ge.s32 	%p85, %r4914, %r5002;
	@%p85 bra 	$L__BB0_116;
	st.global.u16 	[%rd32+6], %rs22;
$L__BB0_116:
	ld.param.u32 	%r5003, [_Z16gemm_bf16_kernelPK13__nv_bfloat16S1_PS_iiiiii_param_4];
	add.s32 	%r4916, %r4907, 4;
	setp.ge.s32 	%p86, %r4916, %r5003;
	@%p86 bra 	$L__BB0_119;
	ld.param.u32 	%r5004, [_Z16gemm_bf16_kernelPK13__nv_bfloat16S1_PS_iiiiii_param_4];
	mov.b32 	{%rs383, %rs23}, %r5155;
	st.global.u16 	[%rd32+8], %rs383;
	add.s32 	%r4918, %r4907, 5;
	setp.ge.s32 	%p87, %r4918, %r5004;
	@%p87 bra 	$L__BB0_119;
	st.global.u16 	[%rd32+10], %rs23;
$L__BB0_119:
	ld.param.u32 	%r5005, [_Z16gemm_bf16_kernelPK13__nv_bfloat16S1_PS_iiiiii_param_4];
	add.s32 	%r4920, %r4907, 6;
	setp.ge.s32 	%p88, %r4920, %r5005;
	@%p88 bra 	$L__BB0_122;
	ld.param.u32 	%r5006, [_Z16gemm_bf16_kernelPK13__nv_bfloat16S1_PS_iiiiii_param_4];
	mov.b32 	{%rs384, %rs24}, %r5156;
	st.global.u16 	[%rd32+12], %rs384;
	add.s32 	%r4922, %r4907, 7;
	setp.ge.s32 	%p89, %r4922, %r5006;
	@%p89 bra 	$L__BB0_122;
	st.global.u16 	[%rd32+14], %rs24;
$L__BB0_122:
	add.s32 	%r262, %r250, 6;
	setp.ge.s32 	%p90, %r262, %r266;
	@%p90 bra 	$L__BB0_135;
	ld.param.u32 	%r5036, [_Z16gemm_bf16_kernelPK13__nv_bfloat16S1_PS_iiiiii_param_8];
	ld.param.u32 	%r5007, [_Z16gemm_bf16_kernelPK13__nv_bfloat16S1_PS_iiiiii_param_4];
	cvt.u32.u64 	%r4923, %rd8;
	mul.lo.s32 	%r263, %r262, %r5036;
	setp.ge.s32 	%p91, %r4923, %r5007;
	@%p91 bra 	$L__BB0_126;
	ld.param.u32 	%r5008, [_Z16gemm_bf16_kernelPK13__nv_bfloat16S1_PS_iiiiii_param_4];
	add.s32 	%r4925, %r4923, %r263;
	mul.wide.s32 	%rd115, %r4925, 2;
	add.s64 	%rd33, %rd20, %rd115;
	mov.b32 	{%rs385, %rs25}, %r5157;
	st.global.u16 	[%rd33], %rs385;
	add.s32 	%r4926, %r4923, 1;
	setp.ge.s32 	%p92, %r4926, %r5008;
	@%p92 bra 	$L__BB0_126;
	st.global.u16 	[%rd33+2], %rs25;
$L__BB0_126:
	ld.param.u32 	%r5009, [_Z16gemm_bf16_kernelPK13__nv_bfloat16S1_PS_iiiiii_param_4];
	add.s32 	%r4928, %r4923, 2;
	setp.ge.s32 	%p93, %r4928, %r5009;
	cvt.s64.s32 	%rd116, %r263;
	add.s64 	%rd117, %rd8, %rd116;
	shl.b64 	%rd118, %rd117, 1;
	add.s64 	%rd34, %rd20, %rd118;
	@%p93 bra 	$L__BB0_129;
	ld.param.u32 	%r5010, [_Z16gemm_bf16_kernelPK13__nv_bfloat16S1_PS_iiiiii_param_4];
	mov.b32 	{%rs386, %rs26}, %r5158;
	st.global.u16 	[%rd34+4], %rs386;
	add.s32 	%r4930, %r4923, 3;
	setp.ge.s32 	%p94, %r4930, %r5010;
	@%p94 bra 	$L__BB0_129;
	st.global.u16 	[%rd34+6], %rs26;
$L__BB0_129:
	ld.param.u32 	%r5011, [_Z16gemm_bf16_kernelPK13__nv_bfloat16S1_PS_iiiiii_param_4];
	add.s32 	%r4932, %r4923, 4;
	setp.ge.s32 	%p95, %r4932, %r5011;
	@%p95 bra 	$L__BB0_132;
	ld.param.u32 	%r5012, [_Z16gemm_bf16_kernelPK13__nv_bfloat16S1_PS_iiiiii_param_4];
	mov.b32 	{%rs387, %rs27}, %r5159;
	st.global.u16 	[%rd34+8], %rs387;
	add.s32 	%r4934, %r4923, 5;
	setp.ge.s32 	%p96, %r4934, %r5012;
	@%p96 bra 	$L__BB0_132;
	st.global.u16 	[%rd34+10], %rs27;
$L__BB0_132:
	ld.param.u32 	%r5013, [_Z16gemm_bf16_kernelPK13__nv_bfloat16S1_PS_iiiiii_param_4];
	add.s32 	%r4936, %r4923, 6;
	setp.ge.s32 	%p97, %r4936, %r5013;
	@%p97 bra 	$L__BB0_135;
	ld.param.u32 	%r5014, [_Z16gemm_bf16_kernelPK13__nv_bfloat16S1_PS_iiiiii_param_4];
	mov.b32 	{%rs388, %rs28}, %r5160;
	st.global.u16 	[%rd34+12], %rs388;
	add.s32 	%r4938, %r4923, 7;
	setp.ge.s32 	%p98, %r4938, %r5014;
	@%p98 bra 	$L__BB0_135;
	st.global.u16 	[%rd34+14], %rs28;
$L__BB0_135:
	add.s32 	%r264, %r250, 7;
	setp.ge.s32 	%p99, %r264, %r266;
	@%p99 bra 	$L__BB0_148;
	ld.param.u32 	%r5037, [_Z16gemm_bf16_kernelPK13__nv_bfloat16S1_PS_iiiiii_param_8];
	ld.param.u32 	%r5015, [_Z16gemm_bf16_kernelPK13__nv_bfloat16S1_PS_iiiiii_param_4];
	cvt.u32.u64 	%r4939, %rd8;
	mul.lo.s32 	%r265, %r264, %r5037;
	setp.ge.s32 	%p100, %r4939, %r5015;
	@%p100 bra 	$L__BB0_139;
	ld.param.u32 	%r5016, [_Z16gemm_bf16_kernelPK13__nv_bfloat16S1_PS_iiiiii_param_4];
	add.s32 	%r4941, %r4939, %r265;
	mul.wide.s32 	%rd119, %r4941, 2;
	add.s64 	%rd35, %rd20, %rd119;
	mov.b32 	{%rs389, %rs29}, %r5161;
	st.global.u16 	[%rd35], %rs389;
	add.s32 	%r4942, %r4939, 1;
	setp.ge.s32 	%p101, %r4942, %r5016;
	@%p101 bra 	$L__BB0_139;
	st.global.u16 	[%rd35+2], %rs29;
$L__BB0_139:
	ld.param.u32 	%r5017, [_Z16gemm_bf16_kernelPK13__nv_bfloat16S1_PS_iiiiii_param_4];
	add.s32 	%r4944, %r4939, 2;
	setp.ge.s32 	%p102, %r4944, %r5017;
	cvt.s64.s32 	%rd120, %r265;
	add.s64 	%rd121, %rd8, %rd120;
	shl.b64 	%rd122, %rd121, 1;
	add.s64 	%rd36, %rd20, %rd122;
	@%p102 bra 	$L__BB0_142;
	ld.param.u32 	%r5018, [_Z16gemm_bf16_kernelPK13__nv_bfloat16S1_PS_iiiiii_param_4];
	mov.b32 	{%rs390, %rs30}, %r5162;
	st.global.u16 	[%rd36+4], %rs390;
	add.s32 	%r4946, %r4939, 3;
	setp.ge.s32 	%p103, %r4946, %r5018;
	@%p103 bra 	$L__BB0_142;
	st.global.u16 	[%rd36+6], %rs30;
$L__BB0_142:
	ld.param.u32 	%r5019, [_Z16gemm_bf16_kernelPK13__nv_bfloat16S1_PS_iiiiii_param_4];
	add.s32 	%r4948, %r4939, 4;
	setp.ge.s32 	%p104, %r4948, %r5019;
	@%p104 bra 	$L__BB0_145;
	ld.param.u32 	%r5020, [_Z16gemm_bf16_kernelPK13__nv_bfloat16S1_PS_iiiiii_param_4];
	mov.b32 	{%rs391, %rs31}, %r5163;
	st.global.u16 	[%rd36+8], %rs391;
	add.s32 	%r4950, %r4939, 5;
	setp.ge.s32 	%p105, %r4950, %r5020;
	@%p105 bra 	$L__BB0_145;
	st.global.u16 	[%rd36+10], %rs31;
$L__BB0_145:
	ld.param.u32 	%r5021, [_Z16gemm_bf16_kernelPK13__nv_bfloat16S1_PS_iiiiii_param_4];
	add.s32 	%r4952, %r4939, 6;
	setp.ge.s32 	%p106, %r4952, %r5021;
	@%p106 bra 	$L__BB0_148;
	ld.param.u32 	%r5022, [_Z16gemm_bf16_kernelPK13__nv_bfloat16S1_PS_iiiiii_param_4];
	mov.b32 	{%rs392, %rs32}, %r5164;
	st.global.u16 	[%rd36+12], %rs392;
	add.s32 	%r4954, %r4939, 7;
	setp.ge.s32 	%p107, %r4954, %r5022;
	@%p107 bra 	$L__BB0_148;
	st.global.u16 	[%rd36+14], %rs32;
$L__BB0_148:
	ret;

}
	// .globl	_Z23add_bias_bf16_optimizedP13__nv_bfloat16PKS_ii
.visible .entry _Z23add_bias_bf16_optimizedP13__nv_bfloat16PKS_ii(
	.param .u64 .ptr .align 1 _Z23add_bias_bf16_optimizedP13__nv_bfloat16PKS_ii_param_0,
	.param .u64 .ptr .align 1 _Z23add_bias_bf16_optimizedP13__nv_bfloat16PKS_ii_param_1,
	.param .u32 _Z23add_bias_bf16_optimizedP13__nv_bfloat16PKS_ii_param_2,
	.param .u32 _Z23add_bias_bf16_optimizedP13__nv_bfloat16PKS_ii_param_3
)
{
	.reg .pred 	%p<11>;
	.reg .b16 	%rs<33>;
	.reg .b32 	%r<52>;
	.reg .b64 	%rd<44>;

	ld.param.u64 	%rd4, [_Z23add_bias_bf16_optimizedP13__nv_bfloat16PKS_ii_param_0];
	ld.param.u64 	%rd5, [_Z23add_bias_bf16_optimizedP13__nv_bfloat16PKS_ii_param_1];
	ld.param.u32 	%r9, [_Z23add_bias_bf16_optimizedP13__nv_bfloat16PKS_ii_param_2];
	ld.param.u32 	%r10, [_Z23add_bias_bf16_optimizedP13__nv_bfloat16PKS_ii_param_3];
	cvta.to.global.u64 	%rd1, %rd5;
	cvta.to.global.u64 	%rd2, %rd4;
	mov.u32 	%r11, %ctaid.x;
	mov.u32 	%r12, %ntid.x;
	mov.u32 	%r13, %tid.x;
	mad.lo.s32 	%r14, %r11, %r12, %r13;
	shl.b32 	%r1, %r14, 3;
	add.s32 	%r15, %r1, 8;
	setp.gt.s32 	%p1, %r15, %r10;
	@%p1 bra 	$L__BB1_3;
	shl.b32 	%r16, %r1, 1;
	cvt.u64.u32 	%rd6, %r16;
	add.s64 	%rd7, %rd4, %rd6;
	and.b64  	%rd8, %rd7, 15;
	setp.ne.s64 	%p2, %rd8, 0;
	@%p2 bra 	$L__BB1_3;
	mul.wide.s32 	%rd9, %r1, 2;
	add.s64 	%rd10, %rd2, %rd9;
	ld.global.v4.u32 	{%r18, %r21, %r24, %r27}, [%rd10];
	rem.s32 	%r29, %r1, %r9;
	mul.wide.s32 	%rd11, %r29, 2;
	add.s64 	%rd12, %rd1, %rd11;
	ld.global.nc.u16 	%rs1, [%rd12];
	add.s32 	%r30, %r29, 1;
	rem.s32 	%r31, %r30, %r9;
	mul.wide.s32 	%rd13, %r31, 2;
	add.s64 	%rd14, %rd1, %rd13;
	ld.global.nc.u16 	%rs2, [%rd14];
	mov.b32 	%r19, {%rs1, %rs2};
	// begin inline asm
	{ add.bf16x2 %r17,%r18,%r19; }

	// end inline asm
	add.s32 	%r32, %r1, 2;
	rem.s32 	%r33, %r32, %r9;
	mul.wide.s32 	%rd15, %r33, 2;
	add.s64 	%rd16, %rd1, %rd15;
	ld.global.nc.u16 	%rs3, [%rd16];
	add.s32 	%r34, %r33, 1;
	rem.s32 	%r35, %r34, %r9;
	mul.wide.s32 	%rd17, %r35, 2;
	add.s64 	%rd18, %rd1, %rd17;
	ld.global.nc.u16 	%rs4, [%rd18];
	mov.b32 	%r22, {%rs3, %rs4};
	// begin inline asm
	{ add.bf16x2 %r20,%r21,%r22; }

	// end inline asm
	add.s32 	%r36, %r1, 4;
	rem.s32 	%r37, %r36, %r9;
	mul.wide.s32 	%rd19, %r37, 2;
	add.s64 	%rd20, %rd1, %rd19;
	ld.global.nc.u16 	%rs5, [%rd20];
	add.s32 	%r38, %r37, 1;
	rem.s32 	%r39, %r38, %r9;
	mul.wide.s32 	%rd21, %r39, 2;
	add.s64 	%rd22, %rd1, %rd21;
	ld.global.nc.u16 	%rs6, [%rd22];
	mov.b32 	%r25, {%rs5, %rs6};
	// begin inline asm
	{ add.bf16x2 %r23,%r24,%r25; }

	// end inline asm
	add.s32 	%r40, %r1, 6;
	rem.s32 	%r41, %r40, %r9;
	mul.wide.s32 	%rd23, %r41, 2;
	add.s64 	%rd24, %rd1, %rd23;
	ld.global.nc.u16 	%rs7, [%rd24];
	add.s32 	%r42, %r41, 1;
	rem.s32 	%r43, %r42, %r9;
	mul.wide.s32 	%rd25, %r43, 2;
	add.s64 	%rd26, %rd1, %rd25;
	ld.global.nc.u16 	%rs8, [%rd26];
	mov.b32 	%r28, {%rs7, %rs8};
	// begin inline asm
	{ add.bf16x2 %r26,%r27,%r28; }

	// end inline asm
	st.global.v4.u32 	[%rd10], {%r17, %r20, %r23, %r26};
	bra.uni 	$L__BB1_18;
$L__BB1_3:
	setp.ge.s32 	%p3, %r1, %r10;
	@%p3 bra 	$L__BB1_18;
	rem.s32 	%r44, %r1, %r9;
	mul.wide.s32 	%rd27, %r1, 2;
	add.s64 	%rd3, %rd2, %rd27;
	ld.global.u16 	%rs10, [%rd3];
	mul.wide.s32 	%rd28, %r44, 2;
	add.s64 	%rd29, %rd1, %rd28;
	ld.global.nc.u16 	%rs11, [%rd29];
	// begin inline asm
	{ add.bf16 %rs9,%rs10,%rs11; }

	// end inline asm
	st.global.u16 	[%rd3], %rs9;
	add.s32 	%r2, %r1, 1;
	setp.ge.s32 	%p4, %r2, %r10;
	@%p4 bra 	$L__BB1_6;
	rem.s32 	%r45, %r2, %r9;
	ld.global.u16 	%rs13, [%rd3+2];
	mul.wide.s32 	%rd30, %r45, 2;
	add.s64 	%rd31, %rd1, %rd30;
	ld.global.nc.u16 	%rs14, [%rd31];
	// begin inline asm
	{ add.bf16 %rs12,%rs13,%rs14; }

	// end inline asm
	st.global.u16 	[%rd3+2], %rs12;
$L__BB1_6:
	add.s32 	%r3, %r1, 2;
	setp.ge.s32 	%p5, %r3, %r10;
	@%p5 bra 	$L__BB1_8;
	rem.s32 	%r46, %r3, %r9;
	ld.global.u16 	%rs16, [%rd3+4];
	mul.wide.s32 	%rd32, %r46, 2;
	add.s64 	%rd33, %rd1, %rd32;
	ld.global.nc.u16 	%rs17, [%rd33];
	// begin inline asm
	{ add.bf16 %rs15,%rs16,%rs17; }

	// end inline asm
	st.global.u16 	[%rd3+4], %rs15;
$L__BB1_8:
	add.s32 	%r4, %r1, 3;
	setp.ge.s32 	%p6, %r4, %r10;
	@%p6 bra 	$L__BB1_10;
	rem.s32 	%r47, %r4, %r9;
	ld.global.u16 	%rs19, [%rd3+6];
	mul.wide.s32 	%rd34, %r47, 2;
	add.s64 	%rd35, %rd1, %rd34;
	ld.global.nc.u16 	%rs20, [%rd35];
	// begin inline asm
	{ add.bf16 %rs18,%rs19,%rs20; }

	// end inline asm
	st.global.u16 	[%rd3+6], %rs18;
$L__BB1_10:
	add.s32 	%r5, %r1, 4;
	setp.ge.s32 	%p7, %r5, %r10;
	@%p7 bra 	$L__BB1_12;
	rem.s32 	%r48, %r5, %r9;
	ld.global.u16 	%rs22, [%rd3+8];
	mul.wide.s32 	%rd36, %r48, 2;
	add.s64 	%rd37, %rd1, %rd36;
	ld.global.nc.u16 	%rs23, [%rd37];
	// begin inline asm
	{ add.bf16 %rs21,%rs22,%rs23; }

	// end inline asm
	st.global.u16 	[%rd3+8], %rs21;
$L__BB1_12:
	add.s32 	%r6, %r1, 5;
	setp.ge.s32 	%p8, %r6, %r10;
	@%p8 bra 	$L__BB1_14;
	rem.s32 	%r49, %r6, %r9;
	ld.global.u16 	%rs25, [%rd3+10];
	mul.wide.s32 	%rd38, %r49, 2;
	add.s64 	%rd39, %rd1, %rd38;
	ld.global.nc.u16 	%rs26, [%rd39];
	// begin inline asm
	{ add.bf16 %rs24,%rs25,%rs26; }

	// end inline asm
	st.global.u16 	[%rd3+10], %rs24;
$L__BB1_14:
	add.s32 	%r7, %r1, 6;
	setp.ge.s32 	%p9, %r7, %r10;
	@%p9 bra 	$L__BB1_16;
	rem.s32 	%r50, %r7, %r9;
	ld.global.u16 	%rs28, [%rd3+12];
	mul.wide.s32 	%rd40, %r50, 2;
	add.s64 	%rd41, %rd1, %rd40;
	ld.global.nc.u16 	%rs29, [%rd41];
	// begin inline asm
	{ add.bf16 %rs27,%rs28,%rs29; }

	// end inline asm
	st.global.u16 	[%rd3+12], %rs27;
$L__BB1_16:
	add.s32 	%r8, %r1, 7;
	setp.ge.s32 	%p10, %r8, %r10;
	@%p10 bra 	$L__BB1_18;
	rem.s32 	%r51, %r8, %r9;
	ld.global.u16 	%rs31, [%rd3+14];
	mul.wide.s32 	%rd42, %r51, 2;
	add.s64 	%rd43, %rd1, %rd42;
	ld.global.nc.u16 	%rs32, [%rd43];
	// begin inline asm
	{ add.bf16 %rs30,%rs31,%rs32; }

	// end inline asm
	st.global.u16 	[%rd3+14], %rs30;
$L__BB1_18:
	ret;

}


// ===== COMPILED SASS (sm_100) =====

	.target	sm_100

	.elftype	@"ET_EXEC"


//--------------------- .note.nv.tkinfo           --------------------------
	.section	.note.nv.tkinfo,"",@"SHT_NOTE"
	.sectionflags	@"SHF_NOTE_NV_TKINFO"
	.tkinfo
        /*0018*/ 	.word	0x00000002
        /*0030*/ 	.string	""
        /*0030*/ 	.string	"ptxas"
        /*0030*/ 	.string	"Cuda compilation tools, release 13.0, V13.0.88"
        /*0030*/ 	.string	"Build cuda_13.0.r13.0/compiler.36424714_0"
        /*0030*/ 	.string	"-arch sm_100 -m 64 "



//--------------------- .note.nv.cuinfo           --------------------------
	.section	.note.nv.cuinfo,"",@"SHT_NOTE"
	.sectionflags	@"SHF_NOTE_NV_CUINFO"
        /*0018*/ 	.short	0x0002
        /*001a*/ 	.short	0x0064
        /*001c*/ 	.short	0x0082
	.zero		2


//--------------------- .nv.info                  --------------------------
	.section	.nv.info,"",@"SHT_CUDA_INFO"
	.align	4


	//----- nvinfo : EIATTR_REGCOUNT
	.align		4
        /*0000*/ 	.byte	0x04, 0x2f
        /*0002*/ 	.short	(.L_1 - .L_0)
	.align		4
.L_0:
        /*0004*/ 	.word	index@(_Z16gemm_bf16_kernelPK13__nv_bfloat16S1_PS_iiiiii)
        /*0008*/ 	.word	0x00000061


	//----- nvinfo : EIATTR_FRAME_SIZE
	.align		4
.L_1:
        /*000c*/ 	.byte	0x04, 0x11
        /*000e*/ 	.short	(.L_3 - .L_2)
	.align		4
.L_2:
        /*0010*/ 	.word	index@(_Z16gemm_bf16_kernelPK13__nv_bfloat16S1_PS_iiiiii)
        /*0014*/ 	.word	0x00000000


	//----- nvinfo : EIATTR_REGCOUNT
	.align		4
.L_3:
        /*0018*/ 	.byte	0x04, 0x2f
        /*001a*/ 	.short	(.L_5 - .L_4)
	.align		4
.L_4:
        /*001c*/ 	.word	index@(_Z23add_bias_bf16_optimizedP13__nv_bfloat16PKS_ii)
        /*0020*/ 	.word	0x0000001c


	//----- nvinfo : EIATTR_FRAME_SIZE
	.align		4
.L_5:
        /*0024*/ 	.byte	0x04, 0x11
        /*0026*/ 	.short	(.L_7 - .L_6)
	.align		4
.L_6:
        /*0028*/ 	.word	index@(_Z23add_bias_bf16_optimizedP13__nv_bfloat16PKS_ii)
        /*002c*/ 	.word	0x00000000


	//----- nvinfo : EIATTR_MIN_STACK_SIZE
	.align		4
.L_7:
        /*0030*/ 	.byte	0x04, 0x12
        /*0032*/ 	.short	(.L_9 - .L_8)
	.align		4
.L_8:
        /*0034*/ 	.word	index@(_Z23add_bias_bf16_optimizedP13__nv_bfloat16PKS_ii)
        /*0038*/ 	.word	0x00000000


	//----- nvinfo : EIATTR_MIN_STACK_SIZE
	.align		4
.L_9:
        /*003c*/ 	.byte	0x04, 0x12
        /*003e*/ 	.short	(.L_11 - .L_10)
	.align		4
.L_10:
        /*0040*/ 	.word	index@(_Z16gemm_bf16_kernelPK13__nv_bfloat16S1_PS_iiiiii)
        /*0044*/ 	.word	0x00000000
.L_11:


//--------------------- .nv.compat                --------------------------
	.section	.nv.compat,"",@"SHT_CUDA_COMPAT_INFO"
	.align	4
        /*0000*/ 	.byte	0x02, 0x09, 0x00, 0x00, 0x02, 0x02, 0x01, 0x00, 0x02, 0x05, 0x05, 0x00, 0x03, 0x07, 0x01, 0x01
        /*0010*/ 	.byte	0x02, 0x03, 0x00, 0x00, 0x02, 0x06, 0x01, 0x00, 0x04, 0x0b, 0x08, 0x00, 0x09, 0x00, 0x00, 0x00
        /*0020*/ 	.byte	0x00, 0x00, 0x00, 0x00


//--------------------- .nv.info._Z23add_bias_bf16_optimizedP13__nv_bfloat16PKS_ii --------------------------
	.section	.nv.info._Z23add_bias_bf16_optimizedP13__nv_bfloat16PKS_ii,"",@"SHT_CUDA_INFO"
	.sectionflags	@""
	.align	4


	//----- nvinfo : EIATTR_CUDA_API_VERSION
	.align		4
        /*0000*/ 	.byte	0x04, 0x37
        /*0002*/ 	.short	(.L_13 - .L_12)
.L_12:
        /*0004*/ 	.word	0x00000082


	//----- nvinfo : EIATTR_KPARAM_INFO
	.align		4
.L_13:
        /*0008*/ 	.byte	0x04, 0x17
        /*000a*/ 	.short	(.L_15 - .L_14)
.L_14:
        /*000c*/ 	.word	0x00000000
        /*0010*/ 	.short	0x0003
        /*0012*/ 	.short	0x0014
        /*0014*/ 	.byte	0x00, 0xf0, 0x11, 0x00


	//----- nvinfo : EIATTR_KPARAM_INFO
	.align		4
.L_15:
        /*0018*/ 	.byte	0x04, 0x17
        /*001a*/ 	.short	(.L_17 - .L_16)
.L_16:
        /*001c*/ 	.word	0x00000000
        /*0020*/ 	.short	0x0002
        /*0022*/ 	.short	0x0010
        /*0024*/ 	.byte	0x00, 0xf0, 0x11, 0x00


	//----- nvinfo : EIATTR_KPARAM_INFO
	.align		4
.L_17:
        /*0028*/ 	.byte	0x04, 0x17
        /*002a*/ 	.short	(.L_19 - .L_18)
.L_18:
        /*002c*/ 	.word	0x00000000
        /*0030*/ 	.short	0x0001
        /*0032*/ 	.short	0x0008
        /*0034*/ 	.byte	0x00, 0xf5, 0x21, 0x00


	//----- nvinfo : EIATTR_KPARAM_INFO
	.align		4
.L_19:
        /*0038*/ 	.byte	0x04, 0x17
        /*003a*/ 	.short	(.L_21 - .L_20)
.L_20:
        /*003c*/ 	.word	0x00000000
        /*0040*/ 	.short	0x0000
        /*0042*/ 	.short	0x0000
        /*0044*/ 	.byte	0x00, 0xf5, 0x21, 0x00


	//----- nvinfo : EIATTR_SPARSE_MMA_MASK
	.align		4
.L_21:
        /*0048*/ 	.byte	0x03, 0x50
        /*004a*/ 	.short	0x0000


	//----- nvinfo : EIATTR_MAXREG_COUNT
	.align		4
        /*004c*/ 	.byte	0x03, 0x1b
        /*004e*/ 	.short	0x00ff


	//----- nvinfo : EIATTR_MERCURY_ISA_VERSION
	.align		4
        /*0050*/ 	.byte	0x03, 0x5f
        /*0052*/ 	.short	0x0101


	//----- nvinfo : EIATTR_VRC_CTA_INIT_COUNT
	.align		4
        /*0054*/ 	.byte	0x02, 0x4a
	.zero		1
	.zero		1


	//----- nvinfo : EIATTR_EXIT_INSTR_OFFSETS
	.align		4
        /*0058*/ 	.byte	0x04, 0x1c
        /*005a*/ 	.short	(.L_23 - .L_22)


	//   ....[0]....
.L_22:
        /*005c*/ 	.word	0x00000980


	//   ....[1]....
        /*0060*/ 	.word	0x000009a0


	//   ....[2]....
        /*0064*/ 	.word	0x000013c0


	//   ....[3]....
        /*0068*/ 	.word	0x000014d0


	//----- nvinfo : EIATTR_CRS_STACK_SIZE
	.align		4
.L_23:
        /*006c*/ 	.byte	0x04, 0x1e
        /*006e*/ 	.short	(.L_25 - .L_24)
.L_24:
        /*0070*/ 	.word	0x00000000


	//----- nvinfo : EIATTR_CBANK_PARAM_SIZE
	.align		4
.L_25:
        /*0074*/ 	.byte	0x03, 0x19
        /*0076*/ 	.short	0x0018


	//----- nvinfo : EIATTR_PARAM_CBANK
	.align		4
        /*0078*/ 	.byte	0x04, 0x0a
        /*007a*/ 	.short	(.L_27 - .L_26)
	.align		4
.L_26:
        /*007c*/ 	.word	index@(.nv.constant0._Z23add_bias_bf16_optimizedP13__nv_bfloat16PKS_ii)
        /*0080*/ 	.short	0x0380
        /*0082*/ 	.short	0x0018


	//----- nvinfo : EIATTR_SW_WAR
	.align		4
.L_27:
        /*0084*/ 	.byte	0x04, 0x36
        /*0086*/ 	.short	(.L_29 - .L_28)
.L_28:
        /*0088*/ 	.word	0x00000008
.L_29:


//--------------------- .nv.info._Z16gemm_bf16_kernelPK13__nv_bfloat16S1_PS_iiiiii --------------------------
	.section	.nv.info._Z16gemm_bf16_kernelPK13__nv_bfloat16S1_PS_iiiiii,"",@"SHT_CUDA_INFO"
	.sectionflags	@""
	.align	4


	//----- nvinfo : EIATTR_CUDA_API_VERSION
	.align		4
        /*0000*/ 	.byte	0x04, 0x37
        /*0002*/ 	.short	(.L_31 - .L_30)
.L_30:
        /*0004*/ 	.word	0x00000082


	//----- nvinfo : EIATTR_KPARAM_INFO
	.align		4
.L_31:
        /*0008*/ 	.byte	0x04, 0x17
        /*000a*/ 	.short	(.L_33 - .L_32)
.L_32:
        /*000c*/ 	.word	0x00000000
        /*0010*/ 	.short	0x0008
        /*0012*/ 	.short	0x002c
        /*0014*/ 	.byte	0x00, 0xf0, 0x11, 0x00


	//----- nvinfo : EIATTR_KPARAM_INFO
	.align		4
.L_33:
        /*0018*/ 	.byte	0x04, 0x17
        /*001a*/ 	.short	(.L_35 - .L_34)
.L_34:
        /*001c*/ 	.word	0x00000000
        /*0020*/ 	.short	0x0007
        /*0022*/ 	.short	0x0028
        /*0024*/ 	.byte	0x00, 0xf0, 0x11, 0x00


	//----- nvinfo : EIATTR_KPARAM_INFO
	.align		4
.L_35:
        /*0028*/ 	.byte	0x04, 0x17
        /*002a*/ 	.short	(.L_37 - .L_36)
.L_36:
        /*002c*/ 	.word	0x00000000
        /*0030*/ 	.short	0x0006
        /*0032*/ 	.short	0x0024
        /*0034*/ 	.byte	0x00, 0xf0, 0x11, 0x00


	//----- nvinfo : EIATTR_KPARAM_INFO
	.align		4
.L_37:
        /*0038*/ 	.byte	0x04, 0x17
        /*003a*/ 	.short	(.L_39 - .L_38)
.L_38:
        /*003c*/ 	.word	0x00000000
        /*0040*/ 	.short	0x0005
        /*0042*/ 	.short	0x0020
        /*0044*/ 	.byte	0x00, 0xf0, 0x11, 0x00


	//----- nvinfo : EIATTR_KPARAM_INFO
	.align		4
.L_39:
        /*0048*/ 	.byte	0x04, 0x17
        /*004a*/ 	.short	(.L_41 - .L_40)
.L_40:
        /*004c*/ 	.word	0x00000000
        /*0050*/ 	.short	0x0004
        /*0052*/ 	.short	0x001c
        /*0054*/ 	.byte	0x00, 0xf0, 0x11, 0x00


	//----- nvinfo : EIATTR_KPARAM_INFO
	.align		4
.L_41:
        /*0058*/ 	.byte	0x04, 0x17
        /*005a*/ 	.short	(.L_43 - .L_42)
.L_42:
        /*005c*/ 	.word	0x00000000
        /*0060*/ 	.short	0x0003
        /*0062*/ 	.short	0x0018
        /*0064*/ 	.byte	0x00, 0xf0, 0x11, 0x00


	//----- nvinfo : EIATTR_KPARAM_INFO
	.align		4
.L_43:
        /*0068*/ 	.byte	0x04, 0x17
        /*006a*/ 	.short	(.L_45 - .L_44)
.L_44:
        /*006c*/ 	.word	0x00000000
        /*0070*/ 	.short	0x0002
        /*0072*/ 	.short	0x0010
        /*0074*/ 	.byte	0x00, 0xf5, 0x21, 0x00


	//----- nvinfo : EIATTR_KPARAM_INFO
	.align		4
.L_45:
        /*0078*/ 	.byte	0x04, 0x17
        /*007a*/ 	.short	(.L_47 - .L_46)
.L_46:
        /*007c*/ 	.word	0x00000000
        /*0080*/ 	.short	0x0001
        /*0082*/ 	.short	0x0008
        /*0084*/ 	.byte	0x00, 0xf5, 0x21, 0x00


	//----- nvinfo : EIATTR_KPARAM_INFO
	.align		4
.L_47:
        /*0088*/ 	.byte	0x04, 0x17
        /*008a*/ 	.short	(.L_49 - .L_48)
.L_48:
        /*008c*/ 	.word	0x00000000
        /*0090*/ 	.short	0x0000
        /*0092*/ 	.short	0x0000
        /*0094*/ 	.byte	0x00, 0xf5, 0x21, 0x00


	//----- nvinfo : EIATTR_SPARSE_MMA_MASK
	.align		4
.L_49:
        /*0098*/ 	.byte	0x03, 0x50
        /*009a*/ 	.short	0x0000


	//----- nvinfo : EIATTR_MAXREG_COUNT
	.align		4
        /*009c*/ 	.byte	0x03, 0x1b
        /*009e*/ 	.short	0x00ff


	//----- nvinfo : EIATTR_NUM_BARRIERS
	.align		4
        /*00a0*/ 	.byte	0x02, 0x4c
        /*00a2*/ 	.byte	0x01
	.zero		1


	//----- nvinfo : EIATTR_MERCURY_ISA_VERSION
	.align		4
        /*00a4*/ 	.byte	0x03, 0x5f
        /*00a6*/ 	.short	0x0101


	//----- nvinfo : EIATTR_VRC_CTA_INIT_COUNT
	.align		4
        /*00a8*/ 	.byte	0x02, 0x4a
	.zero		1
	.zero		1


	//----- nvinfo : EIATTR_EXIT_INSTR_OFFSETS
	.align		4
        /*00ac*/ 	.byte	0x04, 0x1c
        /*00ae*/ 	.short	(.L_51 - .L_50)


	//   ....[0]....
.L_50:
        /*00b0*/ 	.word	0x00007360


	//   ....[1]....
        /*00b4*/ 	.word	0x00007610


	//   ....[2]....
        /*00b8*/ 	.word	0x00007650


	//   ....[3]....
        /*00bc*/ 	.word	0x00007680


	//----- nvinfo : EIATTR_MAX_THREADS
	.align		4
.L_51:
        /*00c0*/ 	.byte	0x04, 0x05
        /*00c2*/ 	.short	(.L_53 - .L_52)
.L_52:
        /*00c4*/ 	.word	0x00000100
        /*00c8*/ 	.word	0x00000001
        /*00cc*/ 	.word	0x00000001


	//----- nvinfo : EIATTR_CRS_STACK_SIZE
	.align		4
.L_53:
        /*00d0*/ 	.byte	0x04, 0x1e
        /*00d2*/ 	.short	(.L_55 - .L_54)
.L_54:
        /*00d4*/ 	.word	0x00000000


	//----- nvinfo : EIATTR_CBANK_PARAM_SIZE
	.align		4
.L_55:
        /*00d8*/ 	.byte	0x03, 0x19
        /*00da*/ 	.short	0x0030


	//----- nvinfo : EIATTR_PARAM_CBANK
	.align		4
        /*00dc*/ 	.byte	0x04, 0x0a
        /*00de*/ 	.short	(.L_57 - .L_56)
	.align		4
.L_56:
        /*00e0*/ 	.word	index@(.nv.constant0._Z16gemm_bf16_kernelPK13__nv_bfloat16S1_PS_iiiiii)
        /*00e4*/ 	.short	0x0380
        /*00e6*/ 	.short	0x0030


	//----- nvinfo : EIATTR_SW_WAR
	.align		4
.L_57:
        /*00e8*/ 	.byte	0x04, 0x36
        /*00ea*/ 	.short	(.L_59 - .L_58)
.L_58:
        /*00ec*/ 	.word	0x00000008
.L_59:


//--------------------- .nv.callgraph             --------------------------
	.section	.nv.callgraph,"",@"SHT_CUDA_CALLGRAPH"
	.align	4
	.sectionentsize	8
	.align		4
        /*0000*/ 	.word	0x00000000
	.align		4
        /*0004*/ 	.word	0xffffffff
	.align		4
        /*0008*/ 	.word	0x00000000
	.align		4
        /*000c*/ 	.word	0xfffffffe
	.align		4
        /*0010*/ 	.word	0x00000000
	.align		4
        /*0014*/ 	.word	0xfffffffd
	.align		4
        /*0018*/ 	.word	0x00000000
	.align		4
        /*001c*/ 	.word	0xfffffffc


//--------------------- .text._Z23add_bias_bf16_optimizedP13__nv_bfloat16PKS_ii --------------------------
	.section	.text._Z23add_bias_bf16_optimizedP13__nv_bfloat16PKS_ii,"ax",@progbits
	.align	128
        .global         _Z23add_bias_bf16_optimizedP13__nv_bfloat16PKS_ii
        .type           _Z23add_bias_bf16_optimizedP13__nv_bfloat16PKS_ii,@function
        .size           _Z23add_bias_bf16_optimizedP13__nv_bfloat16PKS_ii,(.L_x_100 - _Z23add_bias_bf16_optimizedP13__nv_bfloat16PKS_ii)
        .other          _Z23add_bias_bf16_optimizedP13__nv_bfloat16PKS_ii,@"STO_CUDA_ENTRY STV_DEFAULT"
_Z23add_bias_bf16_optimizedP13__nv_bfloat16PKS_ii:
.text._Z23add_bias_bf16_optimizedP13__nv_bfloat16PKS_ii:
[----:B------:R-:W-:Y:S01]  /*0000*/  LDC R1, c[0x0][0x37c] ;  /* 0x0000df00ff017b82 */ /* 0x000fe20000000800 */
[----:B------:R-:W0:Y:S07]  /*0010*/  S2R R0, SR_TID.X ;  /* 0x0000000000007919 */ /* 0x000e2e0000002100 */
[----:B------:R-:W0:Y:S01]  /*0020*/  S2UR UR4, SR_CTAID.X ;  /* 0x00000000000479c3 */ /* 0x000e220000002500 */
[----:B------:R-:W1:Y:S01]  /*0030*/  LDCU UR5, c[0x0][0x380] ;  /* 0x00007000ff0577ac */ /* 0x000e620008000800 */
[----:B------:R-:W2:Y:S06]  /*0040*/  LDCU UR6, c[0x0][0x394] ;  /* 0x00007280ff0677ac */ /* 0x000eac0008000800 */
[----:B------:R-:W0:Y:S02]  /*0050*/  LDC R7, c[0x0][0x360] ;  /* 0x0000d800ff077b82 */ /* 0x000e240000000800 */
[----:B0-----:R-:W-:-:S05]  /*0060*/  IMAD R7, R7, UR4, R0 ;  /* 0x0000000407077c24 */ /* 0x001fca000f8e0200 */
[C---:B-1----:R-:W-:Y:S01]  /*0070*/  LEA R0, R7.reuse, UR5, 0x4 ;  /* 0x0000000507007c11 */ /* 0x042fe2000f8e20ff */
[----:B------:R-:W-:Y:S01]  /*0080*/  IMAD.SHL.U32 R7, R7, 0x8, RZ ;  /* 0x0000000807077824 */ /* 0x000fe200078e00ff */
[----:B------:R-:W0:Y:S02]  /*0090*/  LDCU.64 UR4, c[0x0][0x358] ;  /* 0x00006b00ff0477ac */ /* 0x000e240008000a00 */
[----:B------:R-:W-:Y:S01]  /*00a0*/  LOP3.LUT P0, RZ, R0, 0xf, RZ, 0xc0, !PT ;  /* 0x0000000f00ff7812 */ /* 0x000fe2000780c0ff */
[----:B------:R-:W-:-:S05]  /*00b0*/  VIADD R0, R7, 0x8 ;  /* 0x0000000807007836 */ /* 0x000fca0000000000 */
[----:B--2---:R-:W-:-:S13]  /*00c0*/  ISETP.GT.OR P0, PT, R0, UR6, P0 ;  /* 0x0000000600007c0c */ /* 0x004fda0008704670 */
[----:B0-----:R-:W-:Y:S05]  /*00d0*/  @P0 BRA `(.L_x_0) ;  /* 0x00000008002c0947 */ /* 0x001fea0003800000 */
[----:B------:R-:W0:Y:S01]  /*00e0*/  LDC R0, c[0x0][0x390] ;  /* 0x0000e400ff007b82 */ /* 0x000e220000000800 */
[C---:B------:R-:W-:Y:S01]  /*00f0*/  VIADD R3, R7.reuse, 0x2 ;  /* 0x0000000207037836 */ /* 0x040fe20000000000 */
[----:B------:R-:W-:Y:S01]  /*0100*/  IABS R13, R7 ;  /* 0x00000007000d7213 */ /* 0x000fe20000000000 */
[----:B------:R-:W-:-:S03]  /*0110*/  VIADD R10, R7, 0x4 ;  /* 0x00000004070a7836 */ /* 0x000fc60000000000 */
[----:B------:R-:W-:Y:S02]  /*0120*/  IABS R15, R3 ;  /* 0x00000003000f7213 */ /* 0x000fe40000000000 */
[----:B------:R-:W-:Y:S02]  /*0130*/  IABS R17, R10 ;  /* 0x0000000a00117213 */ /* 0x000fe40000000000 */
[----:B------:R-:W-:Y:S02]  /*0140*/  ISETP.GE.AND P4, PT, R10, RZ, PT ;  /* 0x000000ff0a00720c */ /* 0x000fe40003f86270 */
[----:B0-----:R-:W-:-:S04]  /*0150*/  IABS R4, R0 ;  /* 0x0000000000047213 */ /* 0x001fc80000000000 */
[----:B------:R-:W0:Y:S08]  /*0160*/  I2F.RP R5, R4 ;  /* 0x0000000400057306 */ /* 0x000e300000209400 */
[----:B0-----:R-:W0:Y:S02]  /*0170*/  MUFU.RCP R5, R5 ;  /* 0x0000000500057308 */ /* 0x001e240000001000 */
[----:B0-----:R-:W-:-:S06]  /*0180*/  VIADD R8, R5, 0xffffffe ;  /* 0x0ffffffe05087836 */ /* 0x001fcc0000000000 */
[----:B------:R0:W1:Y:S02]  /*0190*/  F2I.FTZ.U32.TRUNC.NTZ R9, R8 ;  /* 0x0000000800097305 */ /* 0x000064000021f000 */
[----:B0-----:R-:W-:Y:S01]  /*01a0*/  IMAD.MOV.U32 R8, RZ, RZ, RZ ;  /* 0x000000ffff087224 */ /* 0x001fe200078e00ff */
[----:B-1----:R-:W-:-:S05]  /*01b0*/  IADD3 R11, PT, PT, RZ, -R9, RZ ;  /* 0x80000009ff0b7210 */ /* 0x002fca0007ffe0ff */
[----:B------:R-:W-:-:S04]  /*01c0*/  IMAD R11, R11, R4, RZ ;  /* 0x000000040b0b7224 */ /* 0x000fc800078e02ff */
[----:B------:R-:W-:Y:S01]  /*01d0*/  IMAD.HI.U32 R2, R9, R11, R8 ;  /* 0x0000000b09027227 */ /* 0x000fe200078e0008 */
[----:B------:R-:W-:-:S04]  /*01e0*/  IADD3 R11, PT, PT, R7, 0x6, RZ ;  /* 0x00000006070b7810 */ /* 0x000fc80007ffe0ff */
[----:B------:R-:W-:Y:S01]  /*01f0*/  IABS R19, R11 ;  /* 0x0000000b00137213 */ /* 0x000fe20000000000 */
[----:B------:R-:W-:-:S04]  /*0200*/  IMAD.HI.U32 R5, R2, R13, RZ ;  /* 0x0000000d02057227 */ /* 0x000fc800078e00ff */
[----:B------:R-:W-:-:S04]  /*0210*/  IMAD.HI.U32 R6, R2, R15, RZ ;  /* 0x0000000f02067227 */ /* 0x000fc800078e00ff */
[----:B------:R-:W-:-:S04]  /*0220*/  IMAD.HI.U32 R8, R2, R17, RZ ;  /* 0x0000001102087227 */ /* 0x000fc800078e00ff */
[----:B------:R-:W-:Y:S01]  /*0230*/  IMAD.MOV R5, RZ, RZ, -R5 ;  /* 0x000000ffff057224 */ /* 0x000fe200078e0a05 */
[----:B------:R-:W-:Y:S01]  /*0240*/  IADD3 R8, PT, PT, -R8, RZ, RZ ;  /* 0x000000ff08087210 */ /* 0x000fe20007ffe1ff */
[----:B------:R-:W-:-:S04]  /*0250*/  IMAD.HI.U32 R9, R2, R19, RZ ;  /* 0x0000001302097227 */ /* 0x000fc800078e00ff */
[----:B------:R-:W-:Y:S02]  /*0260*/  IMAD.MOV R6, RZ, RZ, -R6 ;  /* 0x000000ffff067224 */ /* 0x000fe400078e0a06 */
[C---:B------:R-:W-:Y:S02]  /*0270*/  IMAD R5, R4.reuse, R5, R13 ;  /* 0x0000000504057224 */ /* 0x040fe400078e020d */
[----:B------:R-:W-:Y:S02]  /*0280*/  IMAD.MOV R12, RZ, RZ, -R9 ;  /* 0x000000ffff0c7224 */ /* 0x000fe400078e0a09 */
[C---:B------:R-:W-:Y:S01]  /*0290*/  IMAD R9, R4.reuse, R6, R15 ;  /* 0x0000000604097224 */ /* 0x040fe200078e020f */
[C---:B------:R-:W-:Y:S01]  /*02a0*/  ISETP.GT.U32.AND P0, PT, R4.reuse, R5, PT ;  /* 0x000000050400720c */ /* 0x040fe20003f04070 */
[C---:B------:R-:W-:Y:S02]  /*02b0*/  IMAD R13, R4.reuse, R8, R17 ;  /* 0x00000008040d7224 */ /* 0x040fe400078e0211 */
[C---:B------:R-:W-:Y:S01]  /*02c0*/  IMAD R15, R4.reuse, R12, R19 ;  /* 0x0000000c040f7224 */ /* 0x040fe200078e0213 */
[----:B------:R-:W-:-:S02]  /*02d0*/  ISETP.GT.U32.AND P1, PT, R4, R9, PT ;  /* 0x000000090400720c */ /* 0x000fc40003f24070 */
[C---:B------:R-:W-:Y:S02]  /*02e0*/  ISETP.GT.U32.AND P2, PT, R4.reuse, R13, PT ;  /* 0x0000000d0400720c */ /* 0x040fe40003f44070 */
[----:B------:R-:W-:-:S05]  /*02f0*/  ISETP.GT.U32.AND P3, PT, R4, R15, PT ;  /* 0x0000000f0400720c */ /* 0x000fca0003f64070 */
[----:B------:R-:W-:-:S04]  /*0300*/  @!P0 IMAD.IADD R5, R5, 0x1, -R4 ;  /* 0x0000000105058824 */ /* 0x000fc800078e0a04 */
[----:B------:R-:W-:Y:S02]  /*0310*/  @!P1 IADD3 R9, PT, PT, R9, -R4, RZ ;  /* 0x8000000409099210 */ /* 0x000fe40007ffe0ff */
[C---:B------:R-:W-:Y:S01]  /*0320*/  ISETP.GT.U32.AND P5, PT, R4.reuse, R5, PT ;  /* 0x000000050400720c */ /* 0x040fe20003fa4070 */
[--C-:B------:R-:W-:Y:S01]  /*0330*/  @!P2 IMAD.IADD R13, R13, 0x1, -R4.reuse ;  /* 0x000000010d0da824 */ /* 0x100fe200078e0a04 */
[C---:B------:R-:W-:Y:S01]  /*0340*/  ISETP.GT.U32.AND P6, PT, R4.reuse, R9, PT ;  /* 0x000000090400720c */ /* 0x040fe20003fc4070 */
[----:B------:R-:W-:Y:S01]  /*0350*/  @!P3 IMAD.IADD R15, R15, 0x1, -R4 ;  /* 0x000000010f0fb824 */ /* 0x000fe200078e0a04 */
[----:B------:R-:W-:Y:S02]  /*0360*/  ISETP.GE.AND P3, PT, R7, RZ, PT ;  /* 0x000000ff0700720c */ /* 0x000fe40003f66270 */
[C---:B------:R-:W-:Y:S02]  /*0370*/  ISETP.GT.U32.AND P0, PT, R4.reuse, R13, PT ;  /* 0x0000000d0400720c */ /* 0x040fe40003f04070 */
[----:B------:R-:W-:-:S02]  /*0380*/  ISETP.GT.U32.AND P1, PT, R4, R15, PT ;  /* 0x0000000f0400720c */ /* 0x000fc40003f24070 */
[----:B------:R-:W-:-:S03]  /*0390*/  ISETP.GE.AND P2, PT, R3, RZ, PT ;  /* 0x000000ff0300720c */ /* 0x000fc60003f46270 */
[----:B------:R-:W-:Y:S02]  /*03a0*/  @!P5 IADD3 R5, PT, PT, R5, -R4, RZ ;  /* 0x800000040505d210 */ /* 0x000fe40007ffe0ff */
[----:B------:R-:W-:Y:S01]  /*03b0*/  ISETP.GE.AND P5, PT, R11, RZ, PT ;  /* 0x000000ff0b00720c */ /* 0x000fe20003fa6270 */
[--C-:B------:R-:W-:Y:S01]  /*03c0*/  @!P6 IMAD.IADD R9, R9, 0x1, -R4.reuse ;  /* 0x000000010909e824 */ /* 0x100fe200078e0a04 */
[----:B------:R-:W-:Y:S01]  /*03d0*/  ISETP.NE.AND P6, PT, R0, RZ, PT ;  /* 0x000000ff0000720c */ /* 0x000fe20003fc5270 */
[----:B------:R-:W-:Y:S01]  /*03e0*/  @!P3 IMAD.MOV R5, RZ, RZ, -R5 ;  /* 0x000000ffff05b224 */ /* 0x000fe200078e0a05 */
[----:B------:R-:W-:Y:S01]  /*03f0*/  LOP3.LUT R0, RZ, R0, RZ, 0x33, !PT ;  /* 0x00000000ff007212 */ /* 0x000fe200078e33ff */
[----:B------:R-:W-:Y:S01]  /*0400*/  @!P0 IMAD.IADD R13, R13, 0x1, -R4 ;  /* 0x000000010d0d8824 */ /* 0x000fe200078e0a04 */
[----:B------:R-:W-:Y:S01]  /*0410*/  @!P1 IADD3 R15, PT, PT, R15, -R4, RZ ;  /* 0x800000040f0f9210 */ /* 0x000fe20007ffe0ff */
[----:B------:R-:W-:Y:S01]  /*0420*/  IMAD.MOV.U32 R11, RZ, RZ, R9 ;  /* 0x000000ffff0b7224 */ /* 0x000fe200078e0009 */
[----:B------:R-:W-:Y:S01]  /*0430*/  SEL R9, R0, R5, !P6 ;  /* 0x0000000500097207 */ /* 0x000fe20007000000 */
[----:B------:R-:W-:-:S03]  /*0440*/  @!P4 IMAD.MOV R13, RZ, RZ, -R13 ;  /* 0x000000ffff0dc224 */ /* 0x000fc600078e0a0d */
[----:B------:R-:W-:Y:S01]  /*0450*/  @!P2 IADD3 R11, PT, PT, -R11, RZ, RZ ;  /* 0x000000ff0b0ba210 */ /* 0x000fe20007ffe1ff */
[----:B------:R-:W-:Y:S01]  /*0460*/  @!P5 IMAD.MOV R15, RZ, RZ, -R15 ;  /* 0x000000ffff0fd224 */ /* 0x000fe200078e0a0f */
[C---:B------:R-:W-:Y:S02]  /*0470*/  SEL R13, R0.reuse, R13, !P6 ;  /* 0x0000000d000d7207 */ /* 0x040fe40007000000 */
[C---:B------:R-:W-:Y:S02]  /*0480*/  SEL R11, R0.reuse, R11, !P6 ;  /* 0x0000000b000b7207 */ /* 0x040fe40007000000 */
[----:B------:R-:W-:Y:S01]  /*0490*/  IADD3 R8, PT, PT, R9, 0x1, RZ ;  /* 0x0000000109087810 */ /* 0x000fe20007ffe0ff */
[----:B------:R-:W-:Y:S01]  /*04a0*/  VIADD R14, R13, 0x1 ;  /* 0x000000010d0e7836 */ /* 0x000fe20000000000 */
[----:B------:R-:W-:Y:S01]  /*04b0*/  SEL R15, R0, R15, !P6 ;  /* 0x0000000f000f7207 */ /* 0x000fe20007000000 */
[----:B------:R-:W-:Y:S01]  /*04c0*/  VIADD R10, R11, 0x1 ;  /* 0x000000010b0a7836 */ /* 0x000fe20000000000 */
[----:B------:R-:W-:-:S02]  /*04d0*/  IABS R17, R8 ;  /* 0x0000000800117213 */ /* 0x000fc40000000000 */
[----:B------:R-:W-:Y:S02]  /*04e0*/  IADD3 R12, PT, PT, R15, 0x1, RZ ;  /* 0x000000010f0c7810 */ /* 0x000fe40007ffe0ff */
[----:B------:R-:W-:Y:S01]  /*04f0*/  IABS R19, R10 ;  /* 0x0000000a00137213 */ /* 0x000fe20000000000 */
[C---:B------:R-:W-:Y:S01]  /*0500*/  IMAD.HI.U32 R3, R2.reuse, R17, RZ ;  /* 0x0000001102037227 */ /* 0x040fe200078e00ff */
[----:B------:R-:W-:Y:S02]  /*0510*/  IABS R23, R14 ;  /* 0x0000000e00177213 */ /* 0x000fe40000000000 */
[----:B------:R-:W-:Y:S01]  /*0520*/  IABS R21, R12 ;  /* 0x0000000c00157213 */ /* 0x000fe20000000000 */
        /* <DEDUP_REMOVED lines=12> */
[C---:B------:R-:W-:Y:S01]  /*05f0*/  ISETP.GT.U32.AND P1, PT, R4.reuse, R19, PT ;  /* 0x000000130400720c */ /* 0x040fe20003f24070 */
[----:B------:R-:W0:Y:S01]  /*0600*/  LDC.64 R2, c[0x0][0x388] ;  /* 0x0000e200ff027b82 */ /* 0x000e220000000a00 */
[----:B------:R-:W-:-:S02]  /*0610*/  ISETP.GT.U32.AND P2, PT, R4, R23, PT ;  /* 0x000000170400720c */ /* 0x000fc40003f44070 */
[----:B------:R-:W-:-:S05]  /*0620*/  ISETP.GT.U32.AND P3, PT, R4, R21, PT ;  /* 0x000000150400720c */ /* 0x000fca0003f64070 */
[----:B------:R-:W-:-:S04]  /*0630*/  @!P0 IMAD.IADD R17, R17, 0x1, -R4 ;  /* 0x0000000111118824 */ /* 0x000fc800078e0a04 */
[----:B------:R-:W-:Y:S02]  /*0640*/  @!P1 IADD3 R19, PT, PT, R19, -R4, RZ ;  /* 0x8000000413139210 */ /* 0x000fe40007ffe0ff */
[C---:B------:R-:W-:Y:S01]  /*0650*/  ISETP.GT.U32.AND P5, PT, R4.reuse, R17, PT ;  /* 0x000000110400720c */ /* 0x040fe20003fa4070 */
[--C-:B------:R-:W-:Y:S01]  /*0660*/  @!P2 IMAD.IADD R23, R23, 0x1, -R4.reuse ;  /* 0x000000011717a824 */ /* 0x100fe200078e0a04 */
[----:B------:R-:W-:Y:S01]  /*0670*/  ISETP.GT.U32.AND P4, PT, R4, R19, PT ;  /* 0x000000130400720c */ /* 0x000fe20003f84070 */
[----:B------:R-:W-:Y:S01]  /*0680*/  @!P3 IMAD.IADD R21, R21, 0x1, -R4 ;  /* 0x000000011515b824 */ /* 0x000fe200078e0a04 */
[----:B------:R-:W-:Y:S02]  /*0690*/  ISETP.GE.AND P2, PT, R8, RZ, PT ;  /* 0x000000ff0800720c */ /* 0x000fe40003f46270 */
[C---:B------:R-:W-:Y:S02]  /*06a0*/  ISETP.GT.U32.AND P0, PT, R4.reuse, R23, PT ;  /* 0x000000170400720c */ /* 0x040fe40003f04070 */
[----:B------:R-:W-:-:S02]  /*06b0*/  ISETP.GT.U32.AND P3, PT, R4, R21, PT ;  /* 0x000000150400720c */ /* 0x000fc40003f64070 */
[----:B------:R-:W-:Y:S01]  /*06c0*/  ISETP.GE.AND P1, PT, R10, RZ, PT ;  /* 0x000000ff0a00720c */ /* 0x000fe20003f26270 */
[----:B0-----:R-:W-:Y:S02]  /*06d0*/  IMAD.WIDE R8, R9, 0x2, R2 ;  /* 0x0000000209087825 */ /* 0x001fe400078e0202 */
[-C--:B------:R-:W-:Y:S02]  /*06e0*/  @!P5 IADD3 R17, PT, PT, R17, -R4.reuse, RZ ;  /* 0x800000041111d210 */ /* 0x080fe40007ffe0ff */
[----:B------:R-:W-:Y:S01]  /*06f0*/  ISETP.GE.AND P5, PT, R14, RZ, PT ;  /* 0x000000ff0e00720c */ /* 0x000fe20003fa6270 */
[--C-:B------:R-:W-:Y:S01]  /*0700*/  @!P4 IMAD.IADD R19, R19, 0x1, -R4.reuse ;  /* 0x000000011313c824 */ /* 0x100fe200078e0a04 */
[----:B------:R-:W-:Y:S01]  /*0710*/  ISETP.GE.AND P4, PT, R12, RZ, PT ;  /* 0x000000ff0c00720c */ /* 0x000fe20003f86270 */
[----:B------:R-:W-:Y:S01]  /*0720*/  @!P2 IMAD.MOV R17, RZ, RZ, -R17 ;  /* 0x000000ffff11a224 */ /* 0x000fe200078e0a11 */
[----:B------:R-:W2:Y:S01]  /*0730*/  LDG.E.U16.CONSTANT R8, desc[UR4][R8.64] ;  /* 0x0000000408087981 */ /* 0x000ea2000c1e9500 */
[----:B------:R-:W-:Y:S01]  /*0740*/  @!P0 IMAD.IADD R23, R23, 0x1, -R4 ;  /* 0x0000000117178824 */ /* 0x000fe200078e0a04 */
[----:B------:R-:W-:Y:S01]  /*0750*/  @!P3 IADD3 R21, PT, PT, R21, -R4, RZ ;  /* 0x800000041515b210 */ /* 0x000fe20007ffe0ff */
[----:B------:R-:W-:Y:S01]  /*0760*/  IMAD.WIDE R12, R13, 0x2, R2 ;  /* 0x000000020d0c7825 */ /* 0x000fe200078e0202 */
[----:B------:R-:W0:Y:S01]  /*0770*/  LDC.64 R4, c[0x0][0x380] ;  /* 0x0000e000ff047b82 */ /* 0x000e220000000a00 */
[----:B------:R-:W-:-:S02]  /*0780*/  @!P1 IADD3 R19, PT, PT, -R19, RZ, RZ ;  /* 0x000000ff13139210 */ /* 0x000fc40007ffe1ff */
[----:B------:R-:W-:Y:S01]  /*0790*/  IMAD.MOV.U32 R25, RZ, RZ, R21 ;  /* 0x000000ffff197224 */ /* 0x000fe200078e0015 */
[C---:B------:R-:W-:Y:S01]  /*07a0*/  SEL R17, R0.reuse, R17, !P6 ;  /* 0x0000001100117207 */ /* 0x040fe20007000000 */
[----:B------:R-:W-:Y:S01]  /*07b0*/  @!P5 IMAD.MOV R23, RZ, RZ, -R23 ;  /* 0x000000ffff17d224 */ /* 0x000fe200078e0a17 */
[C---:B------:R-:W-:Y:S01]  /*07c0*/  SEL R19, R0.reuse, R19, !P6 ;  /* 0x0000001300137207 */ /* 0x040fe20007000000 */
[----:B------:R-:W-:Y:S01]  /*07d0*/  @!P4 IMAD.MOV R25, RZ, RZ, -R25 ;  /* 0x000000ffff19c224 */ /* 0x000fe200078e0a19 */
[----:B------:R-:W3:Y:S01]  /*07e0*/  LDG.E.U16.CONSTANT R12, desc[UR4][R12.64] ;  /* 0x000000040c0c7981 */ /* 0x000ee2000c1e9500 */
[--C-:B------:R-:W-:Y:S01]  /*07f0*/  IMAD.WIDE R10, R11, 0x2, R2.reuse ;  /* 0x000000020b0a7825 */ /* 0x100fe200078e0202 */
[C---:B------:R-:W-:Y:S02]  /*0800*/  SEL R21, R0.reuse, R23, !P6 ;  /* 0x0000001700157207 */ /* 0x040fe40007000000 */
[----:B------:R-:W-:Y:S01]  /*0810*/  SEL R23, R0, R25, !P6 ;  /* 0x0000001900177207 */ /* 0x000fe20007000000 */
[----:B------:R-:W-:-:S02]  /*0820*/  IMAD.WIDE R16, R17, 0x2, R2 ;  /* 0x0000000211107825 */ /* 0x000fc400078e0202 */
[----:B------:R-:W4:Y:S02]  /*0830*/  LDG.E.U16.CONSTANT R10, desc[UR4][R10.64] ;  /* 0x000000040a0a7981 */ /* 0x000f24000c1e9500 */
[--C-:B------:R-:W-:Y:S02]  /*0840*/  IMAD.WIDE R20, R21, 0x2, R2.reuse ;  /* 0x0000000215147825 */ /* 0x100fe400078e0202 */
[----:B------:R-:W2:Y:S02]  /*0850*/  LDG.E.U16.CONSTANT R17, desc[UR4][R16.64] ;  /* 0x0000000410117981 */ /* 0x000ea4000c1e9500 */
[--C-:B------:R-:W-:Y:S02]  /*0860*/  IMAD.WIDE R14, R15, 0x2, R2.reuse ;  /* 0x000000020f0e7825 */ /* 0x100fe400078e0202 */
[----:B------:R-:W3:Y:S02]  /*0870*/  LDG.E.U16.CONSTANT R21, desc[UR4][R20.64] ;  /* 0x0000000414157981 */ /* 0x000ee4000c1e9500 */
[----:B------:R-:W-:-:S02]  /*0880*/  IMAD.WIDE R18, R19, 0x2, R2 ;  /* 0x0000000213127825 */ /* 0x000fc400078e0202 */
[----:B------:R-:W5:Y:S02]  /*0890*/  LDG.E.U16.CONSTANT R14, desc[UR4][R14.64] ;  /* 0x000000040e0e7981 */ /* 0x000f64000c1e9500 */
[----:B------:R-:W-:Y:S02]  /*08a0*/  IMAD.WIDE R22, R23, 0x2, R2 ;  /* 0x0000000217167825 */ /* 0x000fe400078e0202 */
[----:B------:R-:W4:Y:S02]  /*08b0*/  LDG.E.U16.CONSTANT R19, desc[UR4][R18.64] ;  /* 0x0000000412137981 */ /* 0x000f24000c1e9500 */
[----:B0-----:R-:W-:Y:S02]  /*08c0*/  IMAD.WIDE R2, R7, 0x2, R4 ;  /* 0x0000000207027825 */ /* 0x001fe400078e0204 */
[----:B------:R-:W5:Y:S04]  /*08d0*/  LDG.E.U16.CONSTANT R23, desc[UR4][R22.64] ;  /* 0x0000000416177981 */ /* 0x000f68000c1e9500 */
[----:B------:R-:W5:Y:S01]  /*08e0*/  LDG.E.128 R4, desc[UR4][R2.64] ;  /* 0x0000000402047981 */ /* 0x000f62000c1e1d00 */
[----:B--2---:R-:W-:-:S02]  /*08f0*/  PRMT R17, R8, 0x5410, R17 ;  /* 0x0000541008117816 */ /* 0x004fc40000000011 */
[----:B---3--:R-:W-:Y:S02]  /*0900*/  PRMT R21, R12, 0x5410, R21 ;  /* 0x000054100c157816 */ /* 0x008fe40000000015 */
[----:B----4-:R-:W-:Y:S02]  /*0910*/  PRMT R10, R10, 0x5410, R19 ;  /* 0x000054100a0a7816 */ /* 0x010fe40000000013 */
[----:B-----5:R-:W-:Y:S01]  /*0920*/  PRMT R14, R14, 0x5410, R23 ;  /* 0x000054100e0e7816 */ /* 0x020fe20000000017 */
[----:B------:R-:W-:Y:S02]  /*0930*/  HFMA2.BF16_V2 R4, R4, 1, 1, R17 ;  /* 0x3f803f8004047831 */ /* 0x000fe40000200011 */
[----:B------:R-:W-:Y:S02]  /*0940*/  HFMA2.BF16_V2 R6, R6, 1, 1, R21 ;  /* 0x3f803f8006067831 */ /* 0x000fe40000200015 */
[----:B------:R-:W-:Y:S02]  /*0950*/  HADD2.BF16_V2 R5, R5, R10 ;  /* 0x0000000a05057230 */ /* 0x000fe40000200000 */
[----:B------:R-:W-:-:S05]  /*0960*/  HADD2.BF16_V2 R7, R7, R14 ;  /* 0x0000000e07077230 */ /* 0x000fca0000200000 */
[----:B------:R-:W-:Y:S01]  /*0970*/  STG.E.128 desc[UR4][R2.64], R4 ;  /* 0x0000000402007986 */ /* 0x000fe2000c101d04 */
[----:B------:R-:W-:Y:S05]  /*0980*/  EXIT ;  /* 0x000000000000794d */ /* 0x000fea0003800000 */
.L_x_0:
[----:B------:R-:W-:-:S13]  /*0990*/  ISETP.GE.AND P0, PT, R7, UR6, PT ;  /* 0x0000000607007c0c */ /* 0x000fda000bf06270 */
[----:B------:R-:W-:Y:S05]  /*09a0*/  @P0 EXIT ;  /* 0x000000000000094d */ /* 0x000fea0003800000 */
[----:B------:R-:W0:Y:S01]  /*09b0*/  LDC R8, c[0x0][0x390] ;  /* 0x0000e400ff087b82 */ /* 0x000e220000000800 */
[----:B------:R-:W-:Y:S02]  /*09c0*/  IABS R9, R7 ;  /* 0x0000000700097213 */ /* 0x000fe40000000000 */
[----:B------:R-:W-:Y:S02]  /*09d0*/  ISETP.GE.AND P1, PT, R7, RZ, PT ;  /* 0x000000ff0700720c */ /* 0x000fe40003f26270 */
[----:B0-----:R-:W-:-:S04]  /*09e0*/  IABS R0, R8 ;  /* 0x0000000800007213 */ /* 0x001fc80000000000 */
[----:B------:R-:W0:Y:S08]  /*09f0*/  I2F.RP R4, R0 ;  /* 0x0000000000047306 */ /* 0x000e300000209400 */
[----:B0-----:R-:W0:Y:S02]  /*0a00*/  MUFU.RCP R4, R4 ;  /* 0x0000000400047308 */ /* 0x001e240000001000 */
[----:B0-----:R-:W-:-:S06]  /*0a10*/  IADD3 R2, PT, PT, R4, 0xffffffe, RZ ;  /* 0x0ffffffe04027810 */ /* 0x001fcc0007ffe0ff */
[----:B------:R0:W1:Y:S02]  /*0a20*/  F2I.FTZ.U32.TRUNC.NTZ R3, R2 ;  /* 0x0000000200037305 */ /* 0x000064000021f000 */
[----:B0-----:R-:W-:Y:S02]  /*0a30*/  IMAD.MOV.U32 R2, RZ, RZ, RZ ;  /* 0x000000ffff027224 */ /* 0x001fe400078e00ff */
[----:B-1----:R-:W-:-:S04]  /*0a40*/  IMAD.MOV R5, RZ, RZ, -R3 ;  /* 0x000000ffff057224 */ /* 0x002fc800078e0a03 */
[----:B------:R-:W-:-:S04]  /*0a50*/  IMAD R5, R5, R0, RZ ;  /* 0x0000000005057224 */ /* 0x000fc800078e02ff */
[----:B------:R-:W-:Y:S01]  /*0a60*/  IMAD.HI.U32 R6, R3, R5, R2 ;  /* 0x0000000503067227 */ /* 0x000fe200078e0002 */
[----:B------:R-:W-:-:S05]  /*0a70*/  MOV R3, R9 ;  /* 0x0000000900037202 */ /* 0x000fca0000000f00 */
[----:B------:R-:W-:-:S04]  /*0a80*/  IMAD.HI.U32 R5, R6, R3, RZ ;  /* 0x0000000306057227 */ /* 0x000fc800078e00ff */
[----:B------:R-:W-:-:S04]  /*0a90*/  IMAD.MOV R5, RZ, RZ, -R5 ;  /* 0x000000ffff057224 */ /* 0x000fc800078e0a05 */
[C---:B------:R-:W-:Y:S02]  /*0aa0*/  IMAD R9, R0.reuse, R5, R3 ;  /* 0x0000000500097224 */ /* 0x040fe400078e0203 */
[----:B------:R-:W0:Y:S03]  /*0ab0*/  LDC.64 R4, c[0x0][0x380] ;  /* 0x0000e000ff047b82 */ /* 0x000e260000000a00 */
[----:B------:R-:W-:-:S05]  /*0ac0*/  ISETP.GT.U32.AND P0, PT, R0, R9, PT ;  /* 0x000000090000720c */ /* 0x000fca0003f04070 */
[----:B------:R-:W1:Y:S08]  /*0ad0*/  LDC.64 R2, c[0x0][0x388] ;  /* 0x0000e200ff027b82 */ /* 0x000e700000000a00 */
[----:B------:R-:W-:-:S05]  /*0ae0*/  @!P0 IMAD.IADD R9, R9, 0x1, -R0 ;  /* 0x0000000109098824 */ /* 0x000fca00078e0a00 */
[----:B------:R-:W-:Y:S01]  /*0af0*/  ISETP.GT.U32.AND P0, PT, R0, R9, PT ;  /* 0x000000090000720c */ /* 0x000fe20003f04070 */
[----:B0-----:R-:W-:-:S12]  /*0b00*/  IMAD.WIDE R4, R7, 0x2, R4 ;  /* 0x0000000207047825 */ /* 0x001fd800078e0204 */
[----:B------:R-:W-:Y:S02]  /*0b10*/  @!P0 IADD3 R9, PT, PT, R9, -R0, RZ ;  /* 0x8000000009098210 */ /* 0x000fe40007ffe0ff */
[----:B------:R-:W-:Y:S02]  /*0b20*/  ISETP.NE.AND P0, PT, R8, RZ, PT ;  /* 0x000000ff0800720c */ /* 0x000fe40003f05270 */
[----:B------:R-:W-:Y:S01]  /*0b30*/  LOP3.LUT R8, RZ, R8, RZ, 0x33, !PT ;  /* 0x00000008ff087212 */ /* 0x000fe200078e33ff */
[----:B------:R-:W-:-:S05]  /*0b40*/  @!P1 IMAD.MOV R9, RZ, RZ, -R9 ;  /* 0x000000ffff099224 */ /* 0x000fca00078e0a09 */
[----:B------:R-:W-:Y:S02]  /*0b50*/  SEL R13, R8, R9, !P0 ;  /* 0x00000009080d7207 */ /* 0x000fe40004000000 */
[----:B------:R0:W5:Y:S03]  /*0b60*/  LDG.E.U16 R9, desc[UR4][R4.64] ;  /* 0x0000000404097981 */ /* 0x000166000c1e1500 */
[----:B-1----:R-:W-:-:S05]  /*0b70*/  IMAD.WIDE R12, R13, 0x2, R2 ;  /* 0x000000020d0c7825 */ /* 0x002fca00078e0202 */
[----:B------:R0:W5:Y:S01]  /*0b80*/  LDG.E.U16.CONSTANT R10, desc[UR4][R12.64] ;  /* 0x000000040c0a7981 */ /* 0x000162000c1e9500 */
[----:B------:R-:W-:-:S05]  /*0b90*/  VIADD R14, R7, 0x1 ;  /* 0x00000001070e7836 */ /* 0x000fca0000000000 */
[----:B------:R-:W-:Y:S01]  /*0ba0*/  ISETP.GE.AND P1, PT, R14, UR6, PT ;  /* 0x000000060e007c0c */ /* 0x000fe2000bf26270 */
[----:B------:R-:W-:Y:S01]  /*0bb0*/  BSSY.RECONVERGENT B0, `(.L_x_1) ;  /* 0x0000014000007945 */ /* 0x000fe20003800200 */
[----:B------:R-:W-:-:S04]  /*0bc0*/  IADD3 R11, PT, PT, R7, 0x2, RZ ;  /* 0x00000002070b7810 */ /* 0x000fc80007ffe0ff */
[----:B------:R-:W-:-:S07]  /*0bd0*/  ISETP.GE.AND P3, PT, R11, UR6, PT ;  /* 0x000000060b007c0c */ /* 0x000fce000bf66270 */
[----:B0-----:R-:W-:Y:S06]  /*0be0*/  @P1 BRA `(.L_x_2) ;  /* 0x0000000000401947 */ /* 0x001fec0003800000 */
[----:B------:R-:W-:Y:S02]  /*0bf0*/  IABS R13, R14 ;  /* 0x0000000e000d7213 */ /* 0x000fe40000000000 */
[----:B------:R-:W-:Y:S02]  /*0c00*/  ISETP.GE.AND P2, PT, R14, RZ, PT ;  /* 0x000000ff0e00720c */ /* 0x000fe40003f46270 */
[----:B------:R-:W2:Y:S01]  /*0c10*/  LDG.E.U16 R14, desc[UR4][R4.64+0x2] ;  /* 0x00000204040e7981 */ /* 0x000ea2000c1e1500 */
[----:B------:R-:W-:-:S04]  /*0c20*/  IMAD.HI.U32 R12, R6, R13, RZ ;  /* 0x0000000d060c7227 */ /* 0x000fc800078e00ff */
[----:B------:R-:W-:-:S04]  /*0c30*/  IMAD.MOV R12, RZ, RZ, -R12 ;  /* 0x000000ffff0c7224 */ /* 0x000fc800078e0a0c */
[----:B------:R-:W-:-:S05]  /*0c40*/  IMAD R13, R0, R12, R13 ;  /* 0x0000000c000d7224 */ /* 0x000fca00078e020d */
[----:B------:R-:W-:-:S13]  /*0c50*/  ISETP.GT.U32.AND P1, PT, R0, R13, PT ;  /* 0x0000000d0000720c */ /* 0x000fda0003f24070 */
[----:B------:R-:W-:-:S05]  /*0c60*/  @!P1 IMAD.IADD R13, R13, 0x1, -R0 ;  /* 0x000000010d0d9824 */ /* 0x000fca00078e0a00 */
[----:B------:R-:W-:-:S13]  /*0c70*/  ISETP.GT.U32.AND P1, PT, R0, R13, PT ;  /* 0x0000000d0000720c */ /* 0x000fda0003f24070 */
[----:B------:R-:W-:-:S05]  /*0c80*/  @!P1 IADD3 R13, PT, PT, R13, -R0, RZ ;  /* 0x800000000d0d9210 */ /* 0x000fca0007ffe0ff */
[----:B------:R-:W-:-:S05]  /*0c90*/  @!P2 IMAD.MOV R13, RZ, RZ, -R13 ;  /* 0x000000ffff0da224 */ /* 0x000fca00078e0a0d */
[----:B------:R-:W-:-:S05]  /*0ca0*/  SEL R13, R8, R13, !P0 ;  /* 0x0000000d080d7207 */ /* 0x000fca0004000000 */
[----:B------:R-:W-:-:S06]  /*0cb0*/  IMAD.WIDE R12, R13, 0x2, R2 ;  /* 0x000000020d0c7825 */ /* 0x000fcc00078e0202 */
[----:B------:R-:W2:Y:S02]  /*0cc0*/  LDG.E.U16.CONSTANT R13, desc[UR4][R12.64] ;  /* 0x000000040c0d7981 */ /* 0x000ea4000c1e9500 */
[----:B--2---:R-:W-:-:S05]  /*0cd0*/  HADD2.BF16_V2 R13, R14.H0_H0, R13.H0_H0 ;  /* 0x2000000d0e0d7230 */ /* 0x004fca0000200800 */
[----:B------:R0:W-:Y:S02]  /*0ce0*/  STG.E.U16 desc[UR4][R4.64+0x2], R13 ;  /* 0x0000020d04007986 */ /* 0x0001e4000c101504 */
.L_x_2:
[----:B------:R-:W-:Y:S05]  /*0cf0*/  BSYNC.RECONVERGENT B0 ;  /* 0x0000000000007941 */ /* 0x000fea0003800200 */
.L_x_1:
[----:B------:R-:W-:Y:S04]  /*0d00*/  BSSY.RECONVERGENT B0, `(.L_x_3) ;  /* 0x0000013000007945 */ /* 0x000fe80003800200 */
[----:B------:R-:W-:Y:S05]  /*0d10*/  @P3 BRA `(.L_x_4) ;  /* 0x0000000000443947 */ /* 0x000fea0003800000 */
[----:B0-----:R-:W-:Y:S02]  /*0d20*/  IABS R13, R11 ;  /* 0x0000000b000d7213 */ /* 0x001fe40000000000 */
[----:B------:R-:W-:-:S03]  /*0d30*/  ISETP.GE.AND P2, PT, R11, RZ, PT ;  /* 0x000000ff0b00720c */ /* 0x000fc60003f46270 */
[----:B------:R-:W-:-:S04]  /*0d40*/  IMAD.HI.U32 R12, R6, R13, RZ ;  /* 0x0000000d060c7227 */ /* 0x000fc800078e00ff */
[----:B------:R-:W-:-:S04]  /*0d50*/  IMAD.MOV R12, RZ, RZ, -R12 ;  /* 0x000000ffff0c7224 */ /* 0x000fc800078e0a0c */
[----:B------:R-:W-:-:S05]  /*0d60*/  IMAD R13, R0, R12, R13 ;  /* 0x0000000c000d7224 */ /* 0x000fca00078e020d */
[----:B------:R-:W-:-:S13]  /*0d70*/  ISETP.GT.U32.AND P1, PT, R0, R13, PT ;  /* 0x0000000d0000720c */ /* 0x000fda0003f24070 */
[----:B------:R-:W-:-:S04]  /*0d80*/  @!P1 IADD3 R13, PT, PT, R13, -R0, RZ ;  /* 0x800000000d0d9210 */ /* 0x000fc80007ffe0ff */
[----:B------:R-:W-:-:S13]  /*0d90*/  ISETP.GT.U32.AND P1, PT, R0, R13, PT ;  /* 0x0000000d0000720c */ /* 0x000fda0003f24070 */
[----:B------:R-:W-:-:S04]  /*0da0*/  @!P1 IMAD.IADD R13, R13, 0x1, -R0 ;  /* 0x000000010d0d9824 */ /* 0x000fc800078e0a00 */
[----:B------:R-:W-:-:S05]  /*0db0*/  IMAD.MOV.U32 R11, RZ, RZ, R13 ;  /* 0x000000ffff0b7224 */ /* 0x000fca00078e000d */
[----:B------:R-:W-:-:S04]  /*0dc0*/  @!P2 IADD3 R11, PT, PT, -R11, RZ, RZ ;  /* 0x000000ff0b0ba210 */ /* 0x000fc80007ffe1ff */
[----:B------:R-:W-:Y:S02]  /*0dd0*/  SEL R13, R8, R11, !P0 ;  /* 0x0000000b080d7207 */ /* 0x000fe40004000000 */
[----:B------:R-:W2:Y:S03]  /*0de0*/  LDG.E.U16 R11, desc[UR4][R4.64+0x4] ;  /* 0x00000404040b7981 */ /* 0x000ea6000c1e1500 */
[----:B------:R-:W-:-:S06]  /*0df0*/  IMAD.WIDE R12, R13, 0x2, R2 ;  /* 0x000000020d0c7825 */ /* 0x000fcc00078e0202 */
[----:B------:R-:W2:Y:S02]  /*0e00*/  LDG.E.U16.CONSTANT R12, desc[UR4][R12.64] ;  /* 0x000000040c0c7981 */ /* 0x000ea4000c1e9500 */
[----:B--2---:R-:W-:-:S05]  /*0e10*/  HADD2.BF16_V2 R11, R11.H0_H0, R12.H0_H0 ;  /* 0x2000000c0b0b7230 */ /* 0x004fca0000200800 */
[----:B------:R1:W-:Y:S02]  /*0e20*/  STG.E.U16 desc[UR4][R4.64+0x4], R11 ;  /* 0x0000040b04007986 */ /* 0x0003e4000c101504 */
.L_x_4:
[----:B------:R-:W-:Y:S05]  /*0e30*/  BSYNC.RECONVERGENT B0 ;  /* 0x0000000000007941 */ /* 0x000fea0003800200 */
.L_x_3:
[C---:B------:R-:W-:Y:S01]  /*0e40*/  VIADD R12, R7.reuse, 0x3 ;  /* 0x00000003070c7836 */ /* 0x040fe20000000000 */
[C---:B------:R-:W-:Y:S01]  /*0e50*/  IADD3 R14, PT, PT, R7.reuse, 0x5, RZ ;  /* 0x00000005070e7810 */ /* 0x040fe20007ffe0ff */
[C---:B------:R-:W-:Y:S01]  /*0e60*/  VIADD R15, R7.reuse, 0x4 ;  /* 0x00000004070f7836 */ /* 0x040fe20000000000 */
[----:B------:R-:W-:Y:S01]  /*0e70*/  BSSY.RECONVERGENT B0, `(.L_x_5) ;  /* 0x000001a000007945 */ /* 0x000fe20003800200 */
[C---:B0-----:R-:W-:Y:S01]  /*0e80*/  VIADD R13, R7.reuse, 0x6 ;  /* 0x00000006070d7836 */ /* 0x041fe20000000000 */
[----:B------:R-:W-:Y:S01]  /*0e90*/  ISETP.GE.AND P5, PT, R12, UR6, PT ;  /* 0x000000060c007c0c */ /* 0x000fe2000bfa6270 */
[----:B------:R-:W-:Y:S01]  /*0ea0*/  VIADD R7, R7, 0x7 ;  /* 0x0000000707077836 */ /* 0x000fe20000000000 */
[----:B------:R-:W-:Y:S01]  /*0eb0*/  ISETP.GE.AND P1, PT, R15, UR6, PT ;  /* 0x000000060f007c0c */ /* 0x000fe2000bf26270 */
[----:B-----5:R-:W-:Y:S01]  /*0ec0*/  HADD2.BF16_V2 R9, R9.H0_H0, R10.H0_H0 ;  /* 0x2000000a09097230 */ /* 0x020fe20000200800 */
[----:B------:R-:W-:Y:S02]  /*0ed0*/  ISETP.GE.AND P2, PT, R14, UR6, PT ;  /* 0x000000060e007c0c */ /* 0x000fe4000bf46270 */
[----:B------:R-:W-:-:S02]  /*0ee0*/  ISETP.GE.AND P3, PT, R13, UR6, PT ;  /* 0x000000060d007c0c */ /* 0x000fc4000bf66270 */
[----:B------:R-:W-:-:S05]  /*0ef0*/  ISETP.GE.AND P4, PT, R7, UR6, PT ;  /* 0x0000000607007c0c */ /* 0x000fca000bf86270 */
[----:B------:R-:W-:Y:S08]  /*0f00*/  @P5 BRA `(.L_x_6) ;  /* 0x0000000000405947 */ /* 0x000ff00003800000 */
[----:B-1----:R-:W-:Y:S02]  /*0f10*/  IABS R11, R12 ;  /* 0x0000000c000b7213 */ /* 0x002fe40000000000 */
[----:B------:R-:W-:Y:S02]  /*0f20*/  ISETP.GE.AND P6, PT, R12, RZ, PT ;  /* 0x000000ff0c00720c */ /* 0x000fe40003fc6270 */
[----:B------:R-:W2:Y:S01]  /*0f30*/  LDG.E.U16 R12, desc[UR4][R4.64+0x6] ;  /* 0x00000604040c7981 */ /* 0x000ea2000c1e1500 */
[----:B------:R-:W-:-:S05]  /*0f40*/  IMAD.HI.U32 R10, R6, R11, RZ ;  /* 0x0000000b060a7227 */ /* 0x000fca00078e00ff */
[----:B------:R-:W-:-:S05]  /*0f50*/  IADD3 R10, PT, PT, -R10, RZ, RZ ;  /* 0x000000ff0a0a7210 */ /* 0x000fca0007ffe1ff */
[----:B------:R-:W-:-:S05]  /*0f60*/  IMAD R11, R0, R10, R11 ;  /* 0x0000000a000b7224 */ /* 0x000fca00078e020b */
[----:B------:R-:W-:-:S13]  /*0f70*/  ISETP.GT.U32.AND P5, PT, R0, R11, PT ;  /* 0x0000000b0000720c */ /* 0x000fda0003fa4070 */
[----:B------:R-:W-:-:S05]  /*0f80*/  @!P5 IMAD.IADD R11, R11, 0x1, -R0 ;  /* 0x000000010b0bd824 */ /* 0x000fca00078e0a00 */
[----:B------:R-:W-:-:S13]  /*0f90*/  ISETP.GT.U32.AND P5, PT, R0, R11, PT ;  /* 0x0000000b0000720c */ /* 0x000fda0003fa4070 */
[----:B------:R-:W-:-:S05]  /*0fa0*/  @!P5 IMAD.IADD R11, R11, 0x1, -R0 ;  /* 0x000000010b0bd824 */ /* 0x000fca00078e0a00 */
[----:B------:R-:W-:-:S04]  /*0fb0*/  @!P6 IADD3 R11, PT, PT, -R11, RZ, RZ ;  /* 0x000000ff0b0be210 */ /* 0x000fc80007ffe1ff */
[----:B------:R-:W-:-:S05]  /*0fc0*/  SEL R11, R8, R11, !P0 ;  /* 0x0000000b080b7207 */ /* 0x000fca0004000000 */
[----:B------:R-:W-:-:S06]  /*0fd0*/  IMAD.WIDE R10, R11, 0x2, R2 ;  /* 0x000000020b0a7825 */ /* 0x000fcc00078e0202 */
[----:B------:R-:W2:Y:S02]  /*0fe0*/  LDG.E.U16.CONSTANT R11, desc[UR4][R10.64] ;  /* 0x000000040a0b7981 */ /* 0x000ea4000c1e9500 */
[----:B--2---:R-:W-:-:S05]  /*0ff0*/  HADD2.BF16_V2 R11, R12.H0_H0, R11.H0_H0 ;  /* 0x2000000b0c0b7230 */ /* 0x004fca0000200800 */
[----:B------:R0:W-:Y:S02]  /*1000*/  STG.E.U16 desc[UR4][R4.64+0x6], R11 ;  /* 0x0000060b04007986 */ /* 0x0001e4000c101504 */
.L_x_6:
[----:B------:R-:W-:Y:S05]  /*1010*/  BSYNC.RECONVERGENT B0 ;  /* 0x0000000000007941 */ /* 0x000fea0003800200 */
.L_x_5:
[----:B------:R-:W-:Y:S04]  /*1020*/  BSSY.RECONVERGENT B0, `(.L_x_7) ;  /* 0x0000012000007945 */ /* 0x000fe80003800200 */
[----:B------:R-:W-:Y:S05]  /*1030*/  @P1 BRA `(.L_x_8) ;  /* 0x0000000000401947 */ /* 0x000fea0003800000 */
[----:B01----:R-:W-:Y:S01]  /*1040*/  IABS R11, R15 ;  /* 0x0000000f000b7213 */ /* 0x003fe20000000000 */
[----:B------:R-:W2:Y:S01]  /*1050*/  LDG.E.U16 R12, desc[UR4][R4.64+0x8] ;  /* 0x00000804040c7981 */ /* 0x000ea2000c1e1500 */
[----:B------:R-:W-:-:S03]  /*1060*/  ISETP.GE.AND P5, PT, R15, RZ, PT ;  /* 0x000000ff0f00720c */ /* 0x000fc60003fa6270 */
        /* <DEDUP_REMOVED lines=13> */
.L_x_8:
[----:B------:R-:W-:Y:S05]  /*1140*/  BSYNC.RECONVERGENT B0 ;  /* 0x0000000000007941 */ /* 0x000fea0003800200 */
.L_x_7:
[----:B------:R-:W-:Y:S04]  /*1150*/  BSSY.RECONVERGENT B0, `(.L_x_9) ;  /* 0x0000012000007945 */ /* 0x000fe80003800200 */
[----:B------:R-:W-:Y:S05]  /*1160*/  @P2 BRA `(.L_x_10) ;  /* 0x0000000000402947 */ /* 0x000fea0003800000 */
[----:B012---:R-:W-:Y:S01]  /*1170*/  IABS R11, R14 ;  /* 0x0000000e000b7213 */ /* 0x007fe20000000000 */
[----:B------:R-:W2:Y:S01]  /*1180*/  LDG.E.U16 R12, desc[UR4][R4.64+0xa] ;  /* 0x00000a04040c7981 */ /* 0x000ea2000c1e1500 */
        /* <DEDUP_REMOVED lines=8> */
[----:B------:R-:W-:-:S05]  /*1210*/  @!P2 IMAD.MOV R11, RZ, RZ, -R11 ;  /* 0x000000ffff0ba224 */ /* 0x000fca00078e0a0b */
[----:B------:R-:W-:-:S05]  /*1220*/  SEL R11, R8, R11, !P0 ;  /* 0x0000000b080b7207 */ /* 0x000fca0004000000 */
[----:B------:R-:W-:-:S06]  /*1230*/  IMAD.WIDE R10, R11, 0x2, R2 ;  /* 0x000000020b0a7825 */ /* 0x000fcc00078e0202 */
[----:B------:R-:W2:Y:S02]  /*1240*/  LDG.E.U16.CONSTANT R11, desc[UR4][R10.64] ;  /* 0x000000040a0b7981 */ /* 0x000ea4000c1e9500 */
[----:B--2---:R-:W-:-:S05]  /*1250*/  HADD2.BF16_V2 R11, R12.H0_H0, R11.H0_H0 ;  /* 0x2000000b0c0b7230 */ /* 0x004fca0000200800 */
[----:B------:R3:W-:Y:S02]  /*1260*/  STG.E.U16 desc[UR4][R4.64+0xa], R11 ;  /* 0x00000a0b04007986 */ /* 0x0007e4000c101504 */
.L_x_10:
[----:B------:R-:W-:Y:S05]  /*1270*/  BSYNC.RECONVERGENT B0 ;  /* 0x0000000000007941 */ /* 0x000fea0003800200 */
.L_x_9:
[----:B------:R-:W-:Y:S04]  /*1280*/  BSSY.RECONVERGENT B0, `(.L_x_11) ;  /* 0x0000012000007945 */ /* 0x000fe80003800200 */
[----:B------:R-:W-:Y:S05]  /*1290*/  @P3 BRA `(.L_x_12) ;  /* 0x0000000000403947 */ /* 0x000fea0003800000 */
[----:B0123--:R-:W-:Y:S01]  /*12a0*/  IABS R11, R13 ;  /* 0x0000000d000b7213 */ /* 0x00ffe20000000000 */
[----:B------:R-:W2:Y:S01]  /*12b0*/  LDG.E.U16 R12, desc[UR4][R4.64+0xc] ;  /* 0x00000c04040c7981 */ /* 0x000ea2000c1e1500 */
[----:B------:R-:W-:-:S03]  /*12c0*/  ISETP.GE.AND P2, PT, R13, RZ, PT ;  /* 0x000000ff0d00720c */ /* 0x000fc60003f46270 */
        /* <DEDUP_REMOVED lines=13> */
.L_x_12:
[----:B------:R-:W-:Y:S05]  /*13a0*/  BSYNC.RECONVERGENT B0 ;  /* 0x0000000000007941 */ /* 0x000fea0003800200 */
.L_x_11:
[----:B------:R0:W-:Y:S01]  /*13b0*/  STG.E.U16 desc[UR4][R4.64], R9 ;  /* 0x0000000904007986 */ /* 0x0001e2000c101504 */
[----:B------:R-:W-:Y:S05]  /*13c0*/  @P4 EXIT ;  /* 0x000000000000494d */ /* 0x000fea0003800000 */
[----:B0-----:R-:W-:Y:S02]  /*13d0*/  IABS R9, R7 ;  /* 0x0000000700097213 */ /* 0x001fe40000000000 */
[----:B------:R-:W-:-:S03]  /*13e0*/  ISETP.GE.AND P2, PT, R7, RZ, PT ;  /* 0x000000ff0700720c */ /* 0x000fc60003f46270 */
[----:B------:R-:W-:-:S04]  /*13f0*/  IMAD.HI.U32 R6, R6, R9, RZ ;  /* 0x0000000906067227 */ /* 0x000fc800078e00ff */
[----:B------:R-:W-:-:S04]  /*1400*/  IMAD.MOV R6, RZ, RZ, -R6 ;  /* 0x000000ffff067224 */ /* 0x000fc800078e0a06 */
[----:B------:R-:W-:-:S05]  /*1410*/  IMAD R9, R0, R6, R9 ;  /* 0x0000000600097224 */ /* 0x000fca00078e0209 */
[----:B------:R-:W-:-:S13]  /*1420*/  ISETP.GT.U32.AND P1, PT, R0, R9, PT ;  /* 0x000000090000720c */ /* 0x000fda0003f24070 */
[----:B------:R-:W-:-:S05]  /*1430*/  @!P1 IMAD.IADD R9, R9, 0x1, -R0 ;  /* 0x0000000109099824 */ /* 0x000fca00078e0a00 */
[----:B------:R-:W-:-:S13]  /*1440*/  ISETP.GT.U32.AND P1, PT, R0, R9, PT ;  /* 0x000000090000720c */ /* 0x000fda0003f24070 */
[----:B------:R-:W-:Y:S02]  /*1450*/  @!P1 IADD3 R9, PT, PT, R9, -R0, RZ ;  /* 0x8000000009099210 */ /* 0x000fe40007ffe0ff */
[----:B------:R-:W5:Y:S03]  /*1460*/  LDG.E.U16 R0, desc[UR4][R4.64+0xe] ;  /* 0x00000e0404007981 */ /* 0x000f66000c1e1500 */
[----:B------:R-:W-:-:S05]  /*1470*/  @!P2 IMAD.MOV R9, RZ, RZ, -R9 ;  /* 0x000000ffff09a224 */ /* 0x000fca00078e0a09 */
[----:B------:R-:W-:-:S05]  /*1480*/  SEL R9, R8, R9, !P0 ;  /* 0x0000000908097207 */ /* 0x000fca0004000000 */
[----:B------:R-:W-:-:S06]  /*1490*/  IMAD.WIDE R2, R9, 0x2, R2 ;  /* 0x0000000209027825 */ /* 0x000fcc00078e0202 */
[----:B------:R-:W5:Y:S02]  /*14a0*/  LDG.E.U16.CONSTANT R3, desc[UR4][R2.64] ;  /* 0x0000000402037981 */ /* 0x000f64000c1e9500 */
[----:B-----5:R-:W-:-:S05]  /*14b0*/  HADD2.BF16_V2 R0, R0.H0_H0, R3.H0_H0 ;  /* 0x2000000300007230 */ /* 0x020fca0000200800 */
[----:B------:R-:W-:Y:S01]  /*14c0*/  STG.E.U16 desc[UR4][R4.64+0xe], R0 ;  /* 0x00000e0004007986 */ /* 0x000fe2000c101504 */
[----:B------:R-:W-:Y:S05]  /*14d0*/  EXIT ;  /* 0x000000000000794d */ /* 0x000fea0003800000 */
.L_x_13:
[----:B------:R-:W-:-:S00]  /*14e0*/  BRA `(.L_x_13) ;  /* 0xfffffffc00fc7947 */ /* 0x000fc0000383ffff */
[----:B------:R-:W-:-:S00]  /*14f0*/  NOP ;  /* 0x0000000000007918 */ /* 0x000fc00000000000 */
        /* <DEDUP_REMOVED lines=8> */
.L_x_100:


//--------------------- .text._Z16gemm_bf16_kernelPK13__nv_bfloat16S1_PS_iiiiii --------------------------
	.section	.text._Z16gemm_bf16_kernelPK13__nv_bfloat16S1_PS_iiiiii,"ax",@progbits
	.align	128
        .global         _Z16gemm_bf16_kernelPK13__nv_bfloat16S1_PS_iiiiii
        .type           _Z16gemm_bf16_kernelPK13__nv_bfloat16S1_PS_iiiiii,@function
        .size           _Z16gemm_bf16_kernelPK13__nv_bfloat16S1_PS_iiiiii,(.L_x_101 - _Z16gemm_bf16_kernelPK13__nv_bfloat16S1_PS_iiiiii)
        .other          _Z16gemm_bf16_kernelPK13__nv_bfloat16S1_PS_iiiiii,@"STO_CUDA_ENTRY STV_DEFAULT"
_Z16gemm_bf16_kernelPK13__nv_bfloat16S1_PS_iiiiii:
.text._Z16gemm_bf16_kernelPK13__nv_bfloat16S1_PS_iiiiii:
[----:B------:R-:W-:Y:S01]  /*0000*/  LDC R1, c[0x0][0x37c] ;  /* 0x0000df00ff017b82 */ /* 0x000fe20000000800 */
[----:B------:R-:W0:Y:S07]  /*0010*/  S2R R0, SR_TID.X ;  /* 0x0000000000007919 */ /* 0x000e2e0000002100 */
[----:B------:R-:W1:Y:S01]  /*0020*/  S2UR UR4, SR_CTAID.Y ;  /* 0x00000000000479c3 */ /* 0x000e620000002600 */
[----:B------:R-:W2:Y:S01]  /*0030*/  LDCU.64 UR6, c[0x0][0x3a0] ;  /* 0x00007400ff0677ac */ /* 0x000ea20008000a00 */
[----:B------:R-:W-:Y:S01]  /*0040*/  BSSY.RECONVERGENT B0, `(.L_x_14) ;  /* 0x0000025000007945 */ /* 0x000fe20003800200 */
[----:B------:R-:W3:Y:S01]  /*0050*/  LDCU UR8, c[0x0][0x398] ;  /* 0x00007300ff0877ac */ /* 0x000ee20008000800 */
[----:B------:R-:W4:Y:S01]  /*0060*/  LDCU.64 UR14, c[0x0][0x358] ;  /* 0x00006b00ff0e77ac */ /* 0x000f220008000a00 */
[----:B-1----:R-:W-:Y:S01]  /*0070*/  USHF.L.U32 UR4, UR4, 0x7, URZ ;  /* 0x0000000704047899 */ /* 0x002fe200080006ff */
[----:B0-----:R-:W-:-:S02]  /*0080*/  SHF.L.U32 R2, R0, 0x3, RZ ;  /* 0x0000000300027819 */ /* 0x001fc400000006ff */
[----:B------:R-:W-:Y:S02]  /*0090*/  SHF.R.U32.HI R3, RZ, 0x2, R0 ;  /* 0x00000002ff037819 */ /* 0x000fe40000011600 */
[----:B------:R-:W-:Y:S02]  /*00a0*/  LOP3.LUT R20, R2, 0x18, RZ, 0xc0, !PT ;  /* 0x0000001802147812 */ /* 0x000fe400078ec0ff */
[----:B------:R-:W-:-:S04]  /*00b0*/  LOP3.LUT R4, R3, UR4, RZ, 0xfc, !PT ;  /* 0x0000000403047c12 */ /* 0x000fc8000f8efcff */
[----:B------:R-:W0:Y:S01]  /*00c0*/  LDCU.64 UR4, c[0x0][0x380] ;  /* 0x00007000ff0477ac */ /* 0x000e220008000a00 */
[C---:B--2---:R-:W-:Y:S02]  /*00d0*/  ISETP.GE.AND P0, PT, R20.reuse, UR6, PT ;  /* 0x0000000614007c0c */ /* 0x044fe4000bf06270 */
[----:B------:R-:W-:Y:S01]  /*00e0*/  ISETP.GE.AND P1, PT, R20, UR6, PT ;  /* 0x0000000614007c0c */ /* 0x000fe2000bf26270 */
[C---:B------:R-:W-:Y:S01]  /*00f0*/  IMAD R11, R4.reuse, UR7, RZ ;  /* 0x00000007040b7c24 */ /* 0x040fe2000f8e02ff */
[C---:B---3--:R-:W-:Y:S02]  /*0100*/  ISETP.LT.AND P0, PT, R4.reuse, UR8, !P0 ;  /* 0x0000000804007c0c */ /* 0x048fe4000c701270 */
[----:B------:R-:W-:Y:S02]  /*0110*/  IADD3 R4, PT, PT, R4, 0x40, RZ ;  /* 0x0000004004047810 */ /* 0x000fe40007ffe0ff */
[----:B------:R-:W-:Y:S02]  /*0120*/  IADD3 R8, P2, PT, R20, R11, RZ ;  /* 0x0000000b14087210 */ /* 0x000fe40007f5e0ff */
[----:B------:R-:W-:-:S02]  /*0130*/  ISETP.GE.OR P1, PT, R4, UR8, P1 ;  /* 0x0000000804007c0c */ /* 0x000fc40008f26670 */
[----:B------:R-:W-:-:S04]  /*0140*/  LEA.HI.X.SX32 R9, R11, RZ, 0x1, P2 ;  /* 0x000000ff0b097211 */ /* 0x000fc800010f0eff */
[C---:B------:R-:W-:Y:S02]  /*0150*/  SHF.L.U64.HI R9, R8.reuse, 0x1, R9 ;  /* 0x0000000108097819 */ /* 0x040fe40000010209 */
[----:B------:R-:W-:Y:S02]  /*0160*/  @!P0 CS2R R6, SRZ ;  /* 0x0000000000068805 */ /* 0x000fe4000001ff00 */
[----:B0-----:R-:W-:Y:S02]  /*0170*/  LEA R8, P2, R8, UR4, 0x1 ;  /* 0x0000000408087c11 */ /* 0x001fe4000f8408ff */
[----:B------:R-:W-:Y:S02]  /*0180*/  @!P0 CS2R R4, SRZ ;  /* 0x0000000000048805 */ /* 0x000fe4000001ff00 */
[----:B------:R-:W-:Y:S01]  /*0190*/  IADD3.X R9, PT, PT, R9, UR5, RZ, P2, !PT ;  /* 0x0000000509097c10 */ /* 0x000fe200097fe4ff */
[----:B----4-:R-:W-:Y:S08]  /*01a0*/  @!P0 BRA `(.L_x_15) ;  /* 0x0000000000388947 */ /* 0x010ff00003800000 */
[----:B------:R-:W-:-:S13]  /*01b0*/  LOP3.LUT P0, RZ, R8, 0xf, RZ, 0xc0, !PT ;  /* 0x0000000f08ff7812 */ /* 0x000fda000780c0ff */
[----:B------:R-:W2:Y:S04]  /*01c0*/  @P0 LDG.E.U16 R14, desc[UR14][R8.64+0x8] ;  /* 0x0000080e080e0981 */ /* 0x000ea8000c1e1500 */
[----:B------:R-:W2:Y:S04]  /*01d0*/  @P0 LDG.E.U16 R17, desc[UR14][R8.64+0xa] ;  /* 0x00000a0e08110981 */ /* 0x000ea8000c1e1500 */
[----:B------:R-:W3:Y:S04]  /*01e0*/  @P0 LDG.E.U16 R12, desc[UR14][R8.64+0x4] ;  /* 0x0000040e080c0981 */ /* 0x000ee8000c1e1500 */
[----:B------:R-:W3:Y:S04]  /*01f0*/  @P0 LDG.E.U16 R15, desc[UR14][R8.64+0x6] ;  /* 0x0000060e080f0981 */ /* 0x000ee8000c1e1500 */
[----:B------:R-:W4:Y:S04]  /*0200*/  @P0 LDG.E.U16 R10, desc[UR14][R8.64] ;  /* 0x0000000e080a0981 */ /* 0x000f28000c1e1500 */
[----:B------:R0:W5:Y:S04]  /*0210*/  @!P0 LDG.E.128 R4, desc[UR14][R8.64] ;  /* 0x0000000e08048981 */ /* 0x000168000c1e1d00 */
[----:B------:R-:W4:Y:S04]  /*0220*/  @P0 LDG.E.U16 R13, desc[UR14][R8.64+0x2] ;  /* 0x0000020e080d0981 */ /* 0x000f28000c1e1500 */
[----:B------:R-:W4:Y:S04]  /*0230*/  @P0 LDG.E.U16 R16, desc[UR14][R8.64+0xc] ;  /* 0x00000c0e08100981 */ /* 0x000f28000c1e1500 */
[----:B------:R-:W4:Y:S01]  /*0240*/  @P0 LDG.E.U16 R19, desc[UR14][R8.64+0xe] ;  /* 0x00000e0e08130981 */ /* 0x000f22000c1e1500 */
[----:B--2---:R-:W-:-:S02]  /*0250*/  @P0 PRMT R6, R14, 0x5410, R17 ;  /* 0x000054100e060816 */ /* 0x004fc40000000011 */
[----:B---3--:R-:W-:Y:S02]  /*0260*/  @P0 PRMT R5, R12, 0x5410, R15 ;  /* 0x000054100c050816 */ /* 0x008fe4000000000f */
[----:B----4-:R-:W-:Y:S02]  /*0270*/  @P0 PRMT R4, R10, 0x5410, R13 ;  /* 0x000054100a040816 */ /* 0x010fe4000000000d */
[----:B0-----:R-:W-:-:S07]  /*0280*/  @P0 PRMT R7, R16, 0x5410, R19 ;  /* 0x0000541010070816 */ /* 0x001fce0000000013 */
.L_x_15:
[----:B------:R-:W-:Y:S05]  /*0290*/  BSYNC.RECONVERGENT B0 ;  /* 0x0000000000007941 */ /* 0x000fea0003800200 */
.L_x_14:
[----:B------:R-:W-:Y:S01]  /*02a0*/  BSSY.RECONVERGENT B0, `(.L_x_16) ;  /* 0x000001c000007945 */ /* 0x000fe20003800200 */
[----:B------:R-:W-:Y:S01]  /*02b0*/  HFMA2 R48, -RZ, RZ, 0, 0 ;  /* 0x00000000ff307431 */ /* 0x000fe200000001ff */
[----:B------:R-:W-:Y:S02]  /*02c0*/  SHF.R.U32.HI R21, RZ, 0x4, R0 ;  /* 0x00000004ff157819 */ /* 0x000fe40000011600 */
[----:B------:R-:W-:Y:S05]  /*02d0*/  @P1 BRA `(.L_x_17) ;  /* 0x0000000000581947 */ /* 0x000fea0003800000 */
[----:B------:R-:W-:-:S04]  /*02e0*/  MOV R8, UR7 ;  /* 0x0000000700087c02 */ /* 0x000fc80008000f00 */
[----:B------:R-:W-:-:S04]  /*02f0*/  LEA R11, R8, R11, 0x6 ;  /* 0x0000000b080b7211 */ /* 0x000fc800078e30ff */
[----:B------:R-:W-:-:S04]  /*0300*/  IADD3 R8, P0, PT, R20, R11, RZ ;  /* 0x0000000b14087210 */ /* 0x000fc80007f1e0ff */
[----:B------:R-:W-:Y:S02]  /*0310*/  LEA R12, P1, R8, UR4, 0x1 ;  /* 0x00000004080c7c11 */ /* 0x000fe4000f8208ff */
[----:B------:R-:W-:Y:S02]  /*0320*/  LEA.HI.X.SX32 R11, R11, RZ, 0x1, P0 ;  /* 0x000000ff0b0b7211 */ /* 0x000fe400000f0eff */
[----:B------:R-:W-:Y:S02]  /*0330*/  LOP3.LUT P0, RZ, R12, 0xf, RZ, 0xc0, !PT ;  /* 0x0000000f0cff7812 */ /* 0x000fe4000780c0ff */
[----:B------:R-:W-:-:S04]  /*0340*/  SHF.L.U64.HI R8, R8, 0x1, R11 ;  /* 0x0000000108087819 */ /* 0x000fc8000001020b */
[----:B------:R-:W-:-:S07]  /*0350*/  IADD3.X R13, PT, PT, R8, UR5, RZ, P1, !PT ;  /* 0x00000005080d7c10 */ /* 0x000fce0008ffe4ff */
[----:B------:R-:W2:Y:S04]  /*0360*/  @P0 LDG.E.U16 R11, desc[UR14][R12.64+0xc] ;  /* 0x00000c0e0c0b0981 */ /* 0x000ea8000c1e1500 */
[----:B------:R-:W2:Y:S04]  /*0370*/  @P0 LDG.E.U16 R16, desc[UR14][R12.64+0xe] ;  /* 0x00000e0e0c100981 */ /* 0x000ea8000c1e1500 */
[----:B------:R-:W3:Y:S04]  /*0380*/  @P0 LDG.E.U16 R10, desc[UR14][R12.64+0x8] ;  /* 0x0000080e0c0a0981 */ /* 0x000ee8000c1e1500 */
[----:B------:R-:W3:Y:S04]  /*0390*/  @P0 LDG.E.U16 R17, desc[UR14][R12.64+0xa] ;  /* 0x00000a0e0c110981 */ /* 0x000ee8000c1e1500 */
[----:B------:R-:W4:Y:S04]  /*03a0*/  @P0 LDG.E.U16 R9, desc[UR14][R12.64+0x4] ;  /* 0x0000040e0c090981 */ /* 0x000f28000c1e1500 */
[----:B------:R-:W4:Y:S04]  /*03b0*/  @P0 LDG.E.U16 R14, desc[UR14][R12.64+0x6] ;  /* 0x0000060e0c0e0981 */ /* 0x000f28000c1e1500 */
[----:B------:R-:W4:Y:S04]  /*03c0*/  @P0 LDG.E.U16 R8, desc[UR14][R12.64] ;  /* 0x0000000e0c080981 */ /* 0x000f28000c1e1500 */
[----:B------:R-:W4:Y:S01]  /*03d0*/  @P0 LDG.E.U16 R15, desc[UR14][R12.64+0x2] ;  /* 0x0000020e0c0f0981 */ /* 0x000f22000c1e1500 */
[----:B--2---:R-:W-:-:S02]  /*03e0*/  @P0 PRMT R11, R11, 0x5410, R16 ;  /* 0x000054100b0b0816 */ /* 0x004fc40000000010 */
[----:B---3--:R-:W-:Y:S02]  /*03f0*/  @P0 PRMT R10, R10, 0x5410, R17 ;  /* 0x000054100a0a0816 */ /* 0x008fe40000000011 */
[----:B----4-:R-:W-:Y:S02]  /*0400*/  @P0 PRMT R9, R9, 0x5410, R14 ;  /* 0x0000541009090816 */ /* 0x010fe4000000000e */
[----:B------:R-:W-:-:S06]  /*0410*/  @P0 PRMT R8, R8, 0x5410, R15 ;  /* 0x0000541008080816 */ /* 0x000fcc000000000f */
[----:B------:R0:W5:Y:S01]  /*0420*/  @!P0 LDG.E.128 R8, desc[UR14][R12.64] ;  /* 0x0000000e0c088981 */ /* 0x000162000c1e1d00 */
[----:B------:R-:W-:Y:S05]  /*0430*/  BRA `(.L_x_18) ;  /* 0x0000000000087947 */ /* 0x000fea0003800000 */
.L_x_17:
[----:B------:R-:W-:Y:S02]  /*0440*/  CS2R R10, SRZ ;  /* 0x00000000000a7805 */ /* 0x000fe4000001ff00 */
[----:B------:R-:W-:-:S07]  /*0450*/  CS2R R8, SRZ ;  /* 0x0000000000087805 */ /* 0x000fce000001ff00 */
.L_x_18:
[----:B------:R-:W-:Y:S05]  /*0460*/  BSYNC.RECONVERGENT B0 ;  /* 0x0000000000007941 */ /* 0x000fea0003800200 */
.L_x_16:
[----:B0-----:R-:W0:Y:S01]  /*0470*/  S2R R13, SR_CTAID.X ;  /* 0x00000000000d7919 */ /* 0x001e220000002500 */
[----:B------:R-:W1:Y:S01]  /*0480*/  LDCU UR4, c[0x0][0x39c] ;  /* 0x00007380ff0477ac */ /* 0x000e620008000800 */
[----:B------:R-:W-:Y:S01]  /*0490*/  LOP3.LUT R22, R2, 0x78, RZ, 0xc0, !PT ;  /* 0x0000007802167812 */ /* 0x000fe200078ec0ff */
[----:B------:R-:W2:Y:S01]  /*04a0*/  LDC R30, c[0x0][0x3a8] ;  /* 0x0000ea00ff1e7b82 */ /* 0x000ea20000000800 */
[----:B------:R-:W-:Y:S01]  /*04b0*/  BSSY.RECONVERGENT B0, `(.L_x_19) ;  /* 0x000001d000007945 */ /* 0x000fe20003800200 */
[----:B--2---:R-:W-:Y:S01]  /*04c0*/  IMAD R19, R21, R30, RZ ;  /* 0x0000001e15137224 */ /* 0x004fe200078e02ff */
[----:B0-----:R-:W-:-:S04]  /*04d0*/  LEA R22, R13, R22, 0x7 ;  /* 0x000000160d167211 */ /* 0x001fc800078e38ff */
[----:B-1----:R-:W-:-:S04]  /*04e0*/  ISETP.GE.AND P0, PT, R22, UR4, PT ;  /* 0x0000000416007c0c */ /* 0x002fc8000bf06270 */
[----:B------:R-:W-:-:S13]  /*04f0*/  ISETP.GE.OR P1, PT, R21, UR6, P0 ;  /* 0x0000000615007c0c */ /* 0x000fda0008726670 */
[----:B------:R-:W-:Y:S05]  /*0500*/  @P1 BRA `(.L_x_20) ;  /* 0x0000000000541947 */ /* 0x000fea0003800000 */
[----:B------:R-:W0:Y:S01]  /*0510*/  LDCU.64 UR4, c[0x0][0x388] ;  /* 0x00007100ff0477ac */ /* 0x000e220008000a00 */
[----:B------:R-:W-:-:S04]  /*0520*/  IADD3 R12, P1, PT, R22, R19, RZ ;  /* 0x00000013160c7210 */ /* 0x000fc80007f3e0ff */
[----:B------:R-:W-:Y:S02]  /*0530*/  LEA.HI.X.SX32 R13, R19, RZ, 0x1, P1 ;  /* 0x000000ff130d7211 */ /* 0x000fe400008f0eff */
[C---:B0-----:R-:W-:Y:S02]  /*0540*/  LEA R16, P2, R12.reuse, UR4, 0x1 ;  /* 0x000000040c107c11 */ /* 0x041fe4000f8408ff */
[----:B------:R-:W-:Y:S02]  /*0550*/  SHF.L.U64.HI R12, R12, 0x1, R13 ;  /* 0x000000010c0c7819 */ /* 0x000fe4000001020d */
[----:B------:R-:W-:Y:S02]  /*0560*/  LOP3.LUT P1, RZ, R16, 0xf, RZ, 0xc0, !PT ;  /* 0x0000000f10ff7812 */ /* 0x000fe4000782c0ff */
[----:B------:R-:W-:-:S11]  /*0570*/  IADD3.X R17, PT, PT, R12, UR5, RZ, P2, !PT ;  /* 0x000000050c117c10 */ /* 0x000fd600097fe4ff */
        /* <DEDUP_REMOVED lines=12> */
[----:B------:R-:W-:Y:S01]  /*0640*/  @P1 PRMT R15, R28, 0x5410, R29 ;  /* 0x000054101c0f1816 */ /* 0x000fe2000000001d */
[----:B0-----:R-:W-:Y:S06]  /*0650*/  BRA `(.L_x_21) ;  /* 0x0000000000087947 */ /* 0x001fec0003800000 */
.L_x_20:
[----:B------:R-:W-:Y:S02]  /*0660*/  CS2R R14, SRZ ;  /* 0x00000000000e7805 */ /* 0x000fe4000001ff00 */
[----:B------:R-:W-:-:S07]  /*0670*/  CS2R R12, SRZ ;  /* 0x00000000000c7805 */ /* 0x000fce000001ff00 */
.L_x_21:
[----:B------:R-:W-:Y:S05]  /*0680*/  BSYNC.RECONVERGENT B0 ;  /* 0x0000000000007941 */ /* 0x000fea0003800200 */
.L_x_19:
[----:B------:R-:W-:Y:S01]  /*0690*/  IADD3 R16, PT, PT, R21, 0x10, RZ ;  /* 0x0000001015107810 */ /* 0x000fe20007ffe0ff */
[----:B------:R-:W-:Y:S01]  /*06a0*/  BSSY.RECONVERGENT B0, `(.L_x_22) ;  /* 0x000001b000007945 */ /* 0x000fe20003800200 */
[----:B------:R-:W-:Y:S02]  /*06b0*/  LEA R19, R30, R19, 0x4 ;  /* 0x000000131e137211 */ /* 0x000fe400078e20ff */
[----:B------:R-:W-:Y:S02]  /*06c0*/  ISETP.GE.OR P0, PT, R16, UR6, P0 ;  /* 0x0000000610007c0c */ /* 0x000fe40008706670 */
[----:B------:R-:W-:-:S04]  /*06d0*/  IADD3 R16, P1, PT, R22, R19, RZ ;  /* 0x0000001316107210 */ /* 0x000fc80007f3e0ff */
[----:B------:R-:W-:-:S07]  /*06e0*/  LEA.HI.X.SX32 R19, R19, RZ, 0x1, P1 ;  /* 0x000000ff13137211 */ /* 0x000fce00008f0eff */
[----:B------:R-:W-:Y:S05]  /*06f0*/  @P0 BRA `(.L_x_23) ;  /* 0x00000000004c0947 */ /* 0x000fea0003800000 */
[----:B------:R-:W0:Y:S02]  /*0700*/  LDCU.64 UR4, c[0x0][0x388] ;  /* 0x00007100ff0477ac */ /* 0x000e240008000a00 */
        /* <DEDUP_REMOVED lines=18> */
.L_x_23:
[----:B------:R-:W-:Y:S02]  /*0830*/  CS2R R18, SRZ ;  /* 0x0000000000127805 */ /* 0x000fe4000001ff00 */
[----:B------:R-:W-:-:S07]  /*0840*/  CS2R R16, SRZ ;  /* 0x0000000000107805 */ /* 0x000fce000001ff00 */
.L_x_24:
[----:B------:R-:W-:Y:S05]  /*0850*/  BSYNC.RECONVERGENT B0 ;  /* 0x0000000000007941 */ /* 0x000fea0003800200 */
.L_x_22:
[----:B------:R-:W-:Y:S01]  /*0860*/  UISETP.GT.AND UP0, UPT, UR6, URZ, UPT ;  /* 0x000000ff0600728c */ /* 0x000fe2000bf04270 */
[----:B------:R-:W-:Y:S01]  /*0870*/  HFMA2 R54, -RZ, RZ, 0, 0 ;  /* 0x00000000ff367431 */ /* 0x000fe200000001ff */
[----:B------:R-:W-:Y:S01]  /*0880*/  CS2R R86, SRZ ;  /* 0x0000000000567805 */ /* 0x000fe2000001ff00 */
[----:B------:R-:W-:Y:S01]  /*0890*/  HFMA2 R58, -RZ, RZ, 0, 0 ;  /* 0x00000000ff3a7431 */ /* 0x000fe200000001ff */
[----:B------:R-:W-:Y:S01]  /*08a0*/  MOV R89, RZ ;  /* 0x000000ff00597202 */ /* 0x000fe20000000f00 */
[----:B------:R-:W-:Y:S01]  /*08b0*/  HFMA2 R85, -RZ, RZ, 0, 0 ;  /* 0x00000000ff557431 */ /* 0x000fe200000001ff */
[----:B------:R-:W-:Y:S01]  /*08c0*/  CS2R R44, SRZ ;  /* 0x00000000002c7805 */ /* 0x000fe2000001ff00 */
[----:B------:R-:W-:Y:S01]  /*08d0*/  HFMA2 R38, -RZ, RZ, 0, 0 ;  /* 0x00000000ff267431 */ /* 0x000fe200000001ff */
[----:B------:R-:W-:Y:S02]  /*08e0*/  CS2R R46, SRZ ;  /* 0x00000000002e7805 */ /* 0x000fe4000001ff00 */
[----:B------:R-:W-:-:S02]  /*08f0*/  CS2R R52, SRZ ;  /* 0x0000000000347805 */ /* 0x000fc4000001ff00 */
[----:B------:R-:W-:Y:S02]  /*0900*/  MOV R81, RZ ;  /* 0x000000ff00517202 */ /* 0x000fe40000000f00 */
[----:B------:R-:W-:Y:S02]  /*0910*/  CS2R R56, SRZ ;  /* 0x0000000000387805 */ /* 0x000fe4000001ff00 */
[----:B------:R-:W-:Y:S02]  /*0920*/  MOV R83, RZ ;  /* 0x000000ff00537202 */ /* 0x000fe40000000f00 */
[----:B------:R-:W-:Y:S02]  /*0930*/  CS2R R50, SRZ ;  /* 0x0000000000327805 */ /* 0x000fe4000001ff00 */
[----:B------:R-:W-:Y:S02]  /*0940*/  MOV R49, RZ ;  /* 0x000000ff00317202 */ /* 0x000fe40000000f00 */
[----:B------:R-:W-:-:S02]  /*0950*/  CS2R R42, SRZ ;  /* 0x00000000002a7805 */ /* 0x000fc4000001ff00 */
[----:B------:R-:W-:Y:S02]  /*0960*/  CS2R R40, SRZ ;  /* 0x0000000000287805 */ /* 0x000fe4000001ff00 */
[----:B------:R-:W-:Y:S02]  /*0970*/  CS2R R76, SRZ ;  /* 0x00000000004c7805 */ /* 0x000fe4000001ff00 */
[----:B------:R-:W-:Y:S02]  /*0980*/  CS2R R36, SRZ ;  /* 0x0000000000247805 */ /* 0x000fe4000001ff00 */
[----:B------:R-:W-:Y:S02]  /*0990*/  MOV R27, RZ ;  /* 0x000000ff001b7202 */ /* 0x000fe40000000f00 */
[----:B------:R-:W-:Y:S01]  /*09a0*/  CS2R R78, SRZ ;  /* 0x00000000004e7805 */ /* 0x000fe2000001ff00 */
[----:B------:R-:W-:Y:S06]  /*09b0*/  BRA.U !UP0, `(.L_x_25) ;  /* 0x0000005108847547 */ /* 0x000fec000b800000 */
[----:B------:R-:W1:Y:S01]  /*09c0*/  S2UR UR8, SR_CgaCtaId ;  /* 0x00000000000879c3 */ /* 0x000e620000008800 */
[----:B------:R-:W-:Y:S01]  /*09d0*/  UIADD3 UR5, UPT, UPT, UR6, 0x1f, URZ ;  /* 0x0000001f06057890 */ /* 0x000fe2000fffe0ff */
[----:B------:R-:W-:Y:S01]  /*09e0*/  SHF.L.U32 R0, R0, 0x4, RZ ;  /* 0x0000000400007819 */ /* 0x000fe200000006ff */
[----:B------:R-:W-:Y:S01]  /*09f0*/  UMOV UR7, 0x400 ;  /* 0x0000040000077882 */ /* 0x000fe20000000000 */
[----:B------:R-:W-:Y:S01]  /*0a00*/  CS2R R86, SRZ ;  /* 0x0000000000567805 */ /* 0x000fe2000001ff00 */
[----:B------:R-:W-:Y:S01]  /*0a10*/  USHF.R.S32.HI UR6, URZ, 0x1f, UR5 ;  /* 0x0000001fff067899 */ /* 0x000fe20008011405 */
[C---:B------:R-:W-:Y:S02]  /*0a20*/  LOP3.LUT R26, R0.reuse, 0x30, RZ, 0xc0, !PT ;  /* 0x00000030001a7812 */ /* 0x040fe400078ec0ff */
[----:B------:R-:W-:Y:S02]  /*0a30*/  CS2R R44, SRZ ;  /* 0x00000000002c7805 */ /* 0x000fe4000001ff00 */
[----:B------:R-:W-:Y:S01]  /*0a40*/  LOP3.LUT R0, R0, 0xf0, RZ, 0xc0, !PT ;  /* 0x000000f000007812 */ /* 0x000fe200078ec0ff */
[----:B------:R-:W-:Y:S01]  /*0a50*/  ULEA.HI UR6, UR6, UR5, URZ, 0x5 ;  /* 0x0000000506067291 */ /* 0x000fe2000f8f28ff */
[----:B------:R-:W-:-:S02]  /*0a60*/  MOV R89, RZ ;  /* 0x000000ff00597202 */ /* 0x000fc40000000f00 */
[----:B------:R-:W-:Y:S02]  /*0a70*/  CS2R R46, SRZ ;  /* 0x00000000002e7805 */ /* 0x000fe4000001ff00 */
[----:B------:R-:W-:Y:S01]  /*0a80*/  MOV R54, RZ ;  /* 0x000000ff00367202 */ /* 0x000fe20000000f00 */
[----:B------:R-:W-:Y:S01]  /*0a90*/  USHF.R.S32.HI UR6, URZ, 0x5, UR6 ;  /* 0x00000005ff067899 */ /* 0x000fe20008011406 */
[----:B------:R-:W-:Y:S02]  /*0aa0*/  CS2R R52, SRZ ;  /* 0x0000000000347805 */ /* 0x000fe4000001ff00 */
[----:B------:R-:W-:Y:S02]  /*0ab0*/  MOV R81, RZ ;  /* 0x000000ff00517202 */ /* 0x000fe40000000f00 */
[----:B------:R-:W-:Y:S01]  /*0ac0*/  CS2R R56, SRZ ;  /* 0x0000000000387805 */ /* 0x000fe2000001ff00 */
[----:B------:R-:W-:Y:S01]  /*0ad0*/  UISETP.LT.AND UP0, UPT, UR6, 0x1, UPT ;  /* 0x000000010600788c */ /* 0x000fe2000bf01270 */
[----:B------:R-:W-:-:S02]  /*0ae0*/  MOV R58, RZ ;  /* 0x000000ff003a7202 */ /* 0x000fc40000000f00 */
[----:B------:R-:W-:Y:S02]  /*0af0*/  CS2R R50, SRZ ;  /* 0x0000000000327805 */ /* 0x000fe4000001ff00 */
[----:B------:R-:W-:Y:S02]  /*0b00*/  MOV R83, RZ ;  /* 0x000000ff00537202 */ /* 0x000fe40000000f00 */
[----:B------:R-:W-:Y:S02]  /*0b10*/  CS2R R42, SRZ ;  /* 0x00000000002a7805 */ /* 0x000fe4000001ff00 */
[----:B------:R-:W-:Y:S02]  /*0b20*/  MOV R85, RZ ;  /* 0x000000ff00557202 */ /* 0x000fe40000000f00 */
[----:B------:R-:W-:Y:S01]  /*0b30*/  CS2R R40, SRZ ;  /* 0x0000000000287805 */ /* 0x000fe2000001ff00 */
[----:B-1----:R-:W-:Y:S01]  /*0b40*/  ULEA UR9, UR8, UR7, 0x18 ;  /* 0x0000000708097291 */ /* 0x002fe2000f8ec0ff */
[----:B------:R-:W-:Y:S01]  /*0b50*/  MOV R49, RZ ;  /* 0x000000ff00317202 */ /* 0x000fe20000000f00 */
[----:B------:R-:W-:Y:S01]  /*0b60*/  UIADD3 UR7, UPT, UPT, UR7, 0x5000, URZ ;  /* 0x0000500007077890 */ /* 0x000fe2000fffe0ff */
[----:B------:R-:W-:-:S02]  /*0b70*/  CS2R R76, SRZ ;  /* 0x00000000004c7805 */ /* 0x000fc4000001ff00 */
[----:B------:R-:W-:Y:S02]  /*0b80*/  CS2R R36, SRZ ;  /* 0x0000000000247805 */ /* 0x000fe4000001ff00 */
[----:B------:R-:W-:Y:S01]  /*0b90*/  MOV R38, RZ ;  /* 0x000000ff00267202 */ /* 0x000fe20000000f00 */
[----:B------:R-:W-:Y:S01]  /*0ba0*/  ULEA UR7, UR8, UR7, 0x18 ;  /* 0x0000000708077291 */ /* 0x000fe2000f8ec0ff */
[----:B------:R-:W-:Y:S02]  /*0bb0*/  MOV R27, RZ ;  /* 0x000000ff001b7202 */ /* 0x000fe40000000f00 */
[----:B------:R-:W-:Y:S02]  /*0bc0*/  CS2R R78, SRZ ;  /* 0x00000000004e7805 */ /* 0x000fe4000001ff00 */
[----:B------:R-:W-:Y:S01]  /*0bd0*/  IADD3 R26, PT, PT, R26, UR9, RZ ;  /* 0x000000091a1a7c10 */ /* 0x000fe2000fffe0ff */
[----:B------:R-:W-:Y:S01]  /*0be0*/  UIADD3 UR13, UPT, UPT, UR6, -0x1, URZ ;  /* 0xffffffff060d7890 */ /* 0x000fe2000fffe0ff */
[----:B0-----:R-:W-:Y:S01]  /*0bf0*/  IADD3 R25, PT, PT, R0, UR7, RZ ;  /* 0x0000000700197c10 */ /* 0x001fe2000fffe0ff */
[----:B------:R-:W-:Y:S01]  /*0c00*/  USEL UR11, UR6, 0x1, !UP0 ;  /* 0x00000001060b7887 */ /* 0x000fe2000c000000 */
[----:B------:R-:W-:Y:S01]  /*0c10*/  UMOV UR4, URZ ;  /* 0x000000ff00047c82 */ /* 0x000fe20008000000 */
[----:B------:R-:W0:Y:S01]  /*0c20*/  LDCU UR25, c[0x0][0x39c] ;  /* 0x00007380ff1977ac */ /* 0x000e220008000800 */
[----:B------:R-:W1:Y:S01]  /*0c30*/  LDCU UR23, c[0x0][0x398] ;  /* 0x00007300ff1777ac */ /* 0x000e620008000800 */
[----:B------:R-:W2:Y:S01]  /*0c40*/  LDCU UR24, c[0x0][0x3a4] ;  /* 0x00007480ff1877ac */ /* 0x000ea20008000800 */
[----:B------:R-:W3:Y:S01]  /*0c50*/  LDCU UR22, c[0x0][0x3a0] ;  /* 0x00007400ff1677ac */ /* 0x000ee20008000800 */
[----:B------:R-:W4:Y:S01]  /*0c60*/  LDCU.64 UR16, c[0x0][0x388] ;  /* 0x00007100ff1077ac */ /* 0x000f220008000a00 */
[----:B------:R-:W0:Y:S01]  /*0c70*/  LDCU.64 UR18, c[0x0][0x380] ;  /* 0x00007000ff1277ac */ /* 0x000e220008000a00 */
[----:B------:R-:W-:Y:S01]  /*0c80*/  UMOV UR5, URZ ;  /* 0x000000ff00057c82 */ /* 0x000fe20008000000 */
[----:B------:R-:W-:-:S05]  /*0c90*/  UMOV UR6, URZ ;  /* 0x000000ff00067c82 */ /* 0x000fca0008000000 */
.L_x_36:
[----:B------:R-:W-:Y:S01]  /*0ca0*/  MOV R23, UR6 ;  /* 0x0000000600177c02 */ /* 0x000fe20008000f00 */
[----:B------:R-:W-:Y:S01]  /*0cb0*/  UISETP.GE.AND UP0, UPT, UR4, UR13, UPT ;  /* 0x0000000d0400728c */ /* 0x000fe2000bf06270 */
[----:B------:R-:W-:-:S03]  /*0cc0*/  MOV R24, UR6 ;  /* 0x0000000600187c02 */ /* 0x000fc60008000f00 */
[----:B------:R-:W-:Y:S02]  /*0cd0*/  IMAD R0, R23, 0x2800, R26 ;  /* 0x0000280017007824 */ /* 0x000fe400078e021a */
[----:B------:R-:W-:Y:S02]  /*0ce0*/  IMAD R24, R24, 0x2200, R25 ;  /* 0x0000220018187824 */ /* 0x000fe400078e0219 */
[----:B------:R-:W-:Y:S02]  /*0cf0*/  IMAD R0, R3, 0x50, R0 ;  /* 0x0000005003007824 */ /* 0x000fe400078e0200 */
[----:B------:R-:W-:-:S03]  /*0d00*/  IMAD R24, R21, 0x110, R24 ;  /* 0x0000011015187824 */ /* 0x000fc600078e0218 */
[----:B-----5:R0:W-:Y:S04]  /*0d10*/  STS.128 [R0], R4 ;  /* 0x0000000400007388 */ /* 0x0201e80000000c00 */
[----:B------:R0:W-:Y:S04]  /*0d20*/  STS.128 [R0+0x1400], R8 ;  /* 0x0014000800007388 */ /* 0x0001e80000000c00 */
[----:B------:R0:W-:Y:S04]  /*0d30*/  STS.128 [R24], R12 ;  /* 0x0000000c18007388 */ /* 0x0001e80000000c00 */
[----:B------:R0:W-:Y:S01]  /*0d40*/  STS.128 [R24+0x1100], R16 ;  /* 0x0011001018007388 */ /* 0x0001e20000000c00 */
[----:B------:R-:W-:Y:S06]  /*0d50*/  BAR.SYNC.DEFER_BLOCKING 0x0 ;  /* 0x0000000000007b1d */ /* 0x000fec0000010000 */
[----:B------:R-:W-:Y:S05]  /*0d60*/  BRA.U UP0, `(.L_x_26) ;  /* 0x0000000900447547 */ /* 0x000fea000b800000 */
[----:B------:R-:W5:Y:S01]  /*0d70*/  S2UR UR7, SR_CTAID.Y ;  /* 0x00000000000779c3 */ /* 0x000f620000002600 */
[----:B------:R-:W-:Y:S01]  /*0d80*/  USHF.L.U32 UR20, UR4, 0x5, URZ ;  /* 0x0000000504147899 */ /* 0x000fe200080006ff */
[----:B------:R-:W-:Y:S03]  /*0d90*/  BSSY.RECONVERGENT B0, `(.L_x_27) ;  /* 0x0000024000007945 */ /* 0x000fe60003800200 */
[----:B------:R-:W-:-:S06]  /*0da0*/  UIADD3 UR21, UPT, UPT, UR20, 0x20, URZ ;  /* 0x0000002014157890 */ /* 0x000fcc000fffe0ff */
[----:B0-----:R-:W-:-:S04]  /*0db0*/  MOV R5, UR21 ;  /* 0x0000001500057c02 */ /* 0x001fc80008000f00 */
[----:B------:R-:W-:-:S04]  /*0dc0*/  LOP3.LUT R0, R5, 0x18, R2, 0xf8, !PT ;  /* 0x0000001805007812 */ /* 0x000fc800078ef802 */
[C---:B---3--:R-:W-:Y:S02]  /*0dd0*/  ISETP.GE.AND P1, PT, R0.reuse, UR22, PT ;  /* 0x0000001600007c0c */ /* 0x048fe4000bf26270 */
[----:B------:R-:W-:Y:S01]  /*0de0*/  ISETP.GE.AND P0, PT, R0, UR22, PT ;  /* 0x0000001600007c0c */ /* 0x000fe2000bf06270 */
[----:B-----5:R-:W-:-:S06]  /*0df0*/  USHF.L.U32 UR12, UR7, 0x7, URZ ;  /* 0x00000007070c7899 */ /* 0x020fcc00080006ff */
[----:B------:R-:W-:-:S04]  /*0e00*/  LOP3.LUT R16, R3, UR12, RZ, 0xfc, !PT ;  /* 0x0000000c03107c12 */ /* 0x000fc8000f8efcff */
[C---:B-1----:R-:W-:Y:S02]  /*0e10*/  ISETP.LT.AND P1, PT, R16.reuse, UR23, !P1 ;  /* 0x0000001710007c0c */ /* 0x042fe4000cf21270 */
[----:B------:R-:W-:-:S04]  /*0e20*/  IADD3 R4, PT, PT, R16, 0x40, RZ ;  /* 0x0000004010047810 */ /* 0x000fc80007ffe0ff */
[----:B------:R-:W-:-:S07]  /*0e30*/  ISETP.GE.OR P0, PT, R4, UR23, P0 ;  /* 0x0000001704007c0c */ /* 0x000fce0008706670 */
[----:B------:R-:W-:Y:S02]  /*0e40*/  @!P1 CS2R R6, SRZ ;  /* 0x0000000000069805 */ /* 0x000fe4000001ff00 */
[----:B------:R-:W-:Y:S01]  /*0e50*/  @!P1 CS2R R4, SRZ ;  /* 0x0000000000049805 */ /* 0x000fe2000001ff00 */
[----:B------:R-:W-:Y:S06]  /*0e60*/  @!P1 BRA `(.L_x_28) ;  /* 0x0000000000589947 */ /* 0x000fec0003800000 */
[----:B--2---:R-:W-:Y:S01]  /*0e70*/  IMAD R5, R16, UR24, RZ ;  /* 0x0000001810057c24 */ /* 0x004fe2000f8e02ff */
[----:B------:R-:W-:-:S04]  /*0e80*/  MOV R9, UR20 ;  /* 0x0000001400097c02 */ /* 0x000fc80008000f00 */
[----:B------:R-:W-:-:S04]  /*0e90*/  IADD3 R0, P1, PT, R20, R5, RZ ;  /* 0x0000000514007210 */ /* 0x000fc80007f3e0ff */
[----:B------:R-:W-:Y:S02]  /*0ea0*/  LEA.HI.X.SX32 R5, R5, RZ, 0x1, P1 ;  /* 0x000000ff05057211 */ /* 0x000fe400008f0eff */
[----:B------:R-:W-:-:S04]  /*0eb0*/  LEA R4, P1, R0, UR18, 0x1 ;  /* 0x0000001200047c11 */ /* 0x000fc8000f8208ff */
[----:B------:R-:W-:-:S03]  /*0ec0*/  LEA.HI.X R5, R0, UR19, R5, 0x1, P1 ;  /* 0x0000001300057c11 */ /* 0x000fc600088f0c05 */
[----:B------:R-:W-:-:S03]  /*0ed0*/  IMAD.WIDE R8, R9, 0x2, R4 ;  /* 0x0000000209087825 */ /* 0x000fc600078e0204 */
[----:B------:R-:W-:-:S04]  /*0ee0*/  IADD3 R0, PT, PT, R8, 0x40, RZ ;  /* 0x0000004008007810 */ /* 0x000fc80007ffe0ff */
        /* <DEDUP_REMOVED lines=14> */
.L_x_28:
[----:B--2-4-:R-:W-:Y:S05]  /*0fd0*/  BSYNC.RECONVERGENT B0 ;  /* 0x0000000000007941 */ /* 0x014fea0003800200 */
.L_x_27:
[----:B------:R-:W-:Y:S04]  /*0fe0*/  BSSY.RECONVERGENT B0, `(.L_x_29) ;  /* 0x0000028000007945 */ /* 0x000fe80003800200 */
[----:B------:R-:W-:Y:S05]  /*0ff0*/  @P0 BRA `(.L_x_30) ;  /* 0x0000000000780947 */ /* 0x000fea0003800000 */
[----:B------:R-:W0:Y:S01]  /*1000*/  LDC R8, c[0x0][0x3a4] ;  /* 0x0000e900ff087b82 */ /* 0x000e220000000800 */
[----:B------:R-:W-:Y:S02]  /*1010*/  IADD3 R0, PT, PT, R3, UR12, RZ ;  /* 0x0000000c03007c10 */ /* 0x000fe4000fffe0ff */
[----:B------:R-:W-:Y:S02]  /*1020*/  MOV R13, UR20 ;  /* 0x00000014000d7c02 */ /* 0x000fe40008000f00 */
[----:B0-----:R-:W-:-:S05]  /*1030*/  SHF.L.U32 R9, R8, 0x6, RZ ;  /* 0x0000000608097819 */ /* 0x001fca00000006ff */
[-CC-:B------:R-:W-:Y:S02]  /*1040*/  IMAD R11, R16, R8.reuse, R9.reuse ;  /* 0x00000008100b7224 */ /* 0x180fe400078e0209 */
[----:B------:R-:W-:-:S03]  /*1050*/  IMAD R9, R0, R8, R9 ;  /* 0x0000000800097224 */ /* 0x000fc600078e0209 */
[C---:B------:R-:W-:Y:S02]  /*1060*/  IADD3 R11, PT, PT, R20.reuse, R11, RZ ;  /* 0x0000000b140b7210 */ /* 0x040fe40007ffe0ff */
[----:B------:R-:W-:Y:S02]  /*1070*/  IADD3 R10, P0, PT, R20, R9, RZ ;  /* 0x00000009140a7210 */ /* 0x000fe40007f1e0ff */
[----:B------:R-:W-:Y:S02]  /*1080*/  LEA R0, R11, UR18, 0x1 ;  /* 0x000000120b007c11 */ /* 0x000fe4000f8e08ff */
[----:B------:R-:W-:Y:S02]  /*1090*/  LEA.HI.X.SX32 R9, R9, RZ, 0x1, P0 ;  /* 0x000000ff09097211 */ /* 0x000fe400000f0eff */
[----:B------:R-:W-:Y:S02]  /*10a0*/  LEA R0, R13, R0, 0x1 ;  /* 0x000000000d007211 */ /* 0x000fe400078e08ff */
[----:B------:R-:W-:-:S02]  /*10b0*/  LEA R8, P1, R10, UR18, 0x1 ;  /* 0x000000120a087c11 */ /* 0x000fc4000f8208ff */
[----:B------:R-:W-:Y:S02]  /*10c0*/  IADD3 R0, PT, PT, R0, 0x40, RZ ;  /* 0x0000004000007810 */ /* 0x000fe40007ffe0ff */
[----:B------:R-:W-:Y:S02]  /*10d0*/  LEA.HI.X R9, R10, UR19, R9, 0x1, P1 ;  /* 0x000000130a097c11 */ /* 0x000fe400088f0c09 */
[----:B------:R-:W-:Y:S01]  /*10e0*/  LOP3.LUT P0, RZ, R0, 0xf, RZ, 0xc0, !PT ;  /* 0x0000000f00ff7812 */ /* 0x000fe2000780c0ff */
[----:B------:R-:W-:-:S12]  /*10f0*/  IMAD.WIDE R12, R13, 0x2, R8 ;  /* 0x000000020d0c7825 */ /* 0x000fd800078e0208 */
        /* <DEDUP_REMOVED lines=14> */
.L_x_30:
[----:B------:R-:W-:Y:S01]  /*11e0*/  UMOV UR7, URZ ;  /* 0x000000ff00077c82 */ /* 0x000fe20008000000 */
[----:B------:R-:W-:Y:S01]  /*11f0*/  UMOV UR8, URZ ;  /* 0x000000ff00087c82 */ /* 0x000fe20008000000 */
[----:B------:R-:W-:Y:S01]  /*1200*/  UMOV UR9, URZ ;  /* 0x000000ff00097c82 */ /* 0x000fe20008000000 */
[----:B------:R-:W-:Y:S01]  /*1210*/  UMOV UR10, URZ ;  /* 0x000000ff000a7c82 */ /* 0x000fe20008000000 */
[----:B------:R-:W-:Y:S02]  /*1220*/  MOV R11, UR7 ;  /* 0x00000007000b7c02 */ /* 0x000fe40008000f00 */
[----:B------:R-:W-:Y:S02]  /*1230*/  MOV R10, UR8 ;  /* 0x00000008000a7c02 */ /* 0x000fe40008000f00 */
[----:B------:R-:W-:Y:S02]  /*1240*/  MOV R9, UR9 ;  /* 0x0000000900097c02 */ /* 0x000fe40008000f00 */
[----:B------:R-:W-:-:S07]  /*1250*/  MOV R8, UR10 ;  /* 0x0000000a00087c02 */ /* 0x000fce0008000f00 */
.L_x_31:
[----:B------:R-:W-:Y:S05]  /*1260*/  BSYNC.RECONVERGENT B0 ;  /* 0x0000000000007941 */ /* 0x000fea0003800200 */
.L_x_29:
[----:B------:R-:W1:Y:S01]  /*1270*/  LDC R29, c[0x0][0x3a8] ;  /* 0x0000ea00ff1d7b82 */ /* 0x000e620000000800 */
[----:B------:R-:W-:Y:S01]  /*1280*/  ISETP.GE.AND P1, PT, R22, UR25, PT ;  /* 0x0000001916007c0c */ /* 0x000fe2000bf26270 */
[----:B------:R-:W-:Y:S01]  /*1290*/  BSSY.RECONVERGENT B0, `(.L_x_32) ;  /* 0x0000020000007945 */ /* 0x000fe20003800200 */
[C---:B------:R-:W-:Y:S02]  /*12a0*/  IADD3 R0, PT, PT, R21.reuse, UR21, RZ ;  /* 0x0000001515007c10 */ /* 0x040fe4000fffe0ff */
[----:B0-----:R-:W-:Y:S02]  /*12b0*/  MOV R12, UR21 ;  /* 0x00000015000c7c02 */ /* 0x001fe40008000f00 */
[----:B------:R-:W-:Y:S02]  /*12c0*/  ISETP.LT.AND P1, PT, R0, UR22, !P1 ;  /* 0x0000001600007c0c */ /* 0x000fe4000cf21270 */
[----:B------:R-:W-:Y:S02]  /*12d0*/  IADD3 R21, PT, PT, R21, 0x10, R12 ;  /* 0x0000001015157810 */ /* 0x000fe40007ffe00c */
[----:B------:R-:W-:-:S04]  /*12e0*/  ISETP.GE.AND P0, PT, R22, UR25, PT ;  /* 0x0000001916007c0c */ /* 0x000fc8000bf06270 */
[----:B------:R-:W-:-:S05]  /*12f0*/  ISETP.GE.OR P0, PT, R21, UR22, P0 ;  /* 0x0000001615007c0c */ /* 0x000fca0008706670 */
[----:B------:R-:W-:Y:S02]  /*1300*/  @!P1 CS2R R14, SRZ ;  /* 0x00000000000e9805 */ /* 0x000fe4000001ff00 */
[----:B------:R-:W-:Y:S01]  /*1310*/  @!P1 CS2R R12, SRZ ;  /* 0x00000000000c9805 */ /* 0x000fe2000001ff00 */
[----:B-1----:R-:W-:-:S05]  /*1320*/  IMAD R17, R0, R29, RZ ;  /* 0x0000001d00117224 */ /* 0x002fca00078e02ff */
[----:B------:R-:W-:-:S04]  /*1330*/  LEA R29, R29, R17, 0x4 ;  /* 0x000000111d1d7211 */ /* 0x000fc800078e20ff */
[----:B------:R-:W-:Y:S01]  /*1340*/  IADD3 R30, P2, PT, R22, R29, RZ ;  /* 0x0000001d161e7210 */ /* 0x000fe20007f5e0ff */
[----:B------:R-:W-:-:S12]  /*1350*/  @!P1 BRA `(.L_x_33) ;  /* 0x00000000004c9947 */ /* 0x000fd80003800000 */
        /* <DEDUP_REMOVED lines=19> */
.L_x_33:
[----:B------:R-:W-:Y:S05]  /*1490*/  BSYNC.RECONVERGENT B0 ;  /* 0x0000000000007941 */ /* 0x000fea0003800200 */
.L_x_32:
[----:B------:R-:W-:Y:S01]  /*14a0*/  BSSY.RECONVERGENT B0, `(.L_x_26) ;  /* 0x000001d000007945 */ /* 0x000fe20003800200 */
[----:B------:R-:W-:-:S03]  /*14b0*/  LEA.HI.X.SX32 R29, R29, RZ, 0x1, P2 ;  /* 0x000000ff1d1d7211 */ /* 0x000fc600010f0eff */
[----:B------:R-:W-:Y:S05]  /*14c0*/  @P0 BRA `(.L_x_34) ;  /* 0x0000000000480947 */ /* 0x000fea0003800000 */
[C---:B------:R-:W-:Y:S02]  /*14d0*/  LEA R24, P1, R30.reuse, UR16, 0x1 ;  /* 0x000000101e187c11 */ /* 0x040fe4000f8208ff */
        /* <DEDUP_REMOVED lines=17> */
.L_x_34:
        /* <DEDUP_REMOVED lines=8> */
.L_x_35:
[----:B------:R-:W-:Y:S05]  /*1670*/  BSYNC.RECONVERGENT B0 ;  /* 0x0000000000007941 */ /* 0x000fea0003800200 */
.L_x_26:
[----:B0-----:R-:W0:Y:S01]  /*1680*/  S2R R0, SR_TID.X ;  /* 0x0000000000007919 */ /* 0x001e220000002100 */
[----:B------:R-:W1:Y:S01]  /*1690*/  S2UR UR8, SR_CgaCtaId ;  /* 0x00000000000879c3 */ /* 0x000e620000008800 */
[----:B------:R-:W-:Y:S01]  /*16a0*/  UMOV UR7, 0x400 ;  /* 0x0000040000077882 */ /* 0x000fe20000000000 */
[----:B------:R-:W-:Y:S01]  /*16b0*/  MOV R28, UR5 ;  /* 0x00000005001c7c02 */ /* 0x000fe20008000f00 */
[----:B------:R-:W-:Y:S02]  /*16c0*/  UIADD3 UR10, UPT, UPT, UR7, 0x5000, URZ ;  /* 0x00005000070a7890 */ /* 0x000fe4000fffe0ff */
[----:B------:R-:W-:Y:S02]  /*16d0*/  UIADD3 UR4, UPT, UPT, UR4, 0x1, URZ ;  /* 0x0000000104047890 */ /* 0x000fe4000fffe0ff */
[----:B------:R-:W-:Y:S02]  /*16e0*/  ULOP3.LUT UR6, UR6, 0x1, URZ, 0x3c, !UPT ;  /* 0x0000000106067892 */ /* 0x000fe4000f8e3cff */
[----:B------:R-:W-:-:S02]  /*16f0*/  UISETP.NE.AND UP0, UPT, UR4, UR11, UPT ;  /* 0x0000000b0400728c */ /* 0x000fc4000bf05270 */
[----:B-1----:R-:W-:Y:S02]  /*1700*/  ULEA UR9, UR8, UR7, 0x18 ;  /* 0x0000000708097291 */ /* 0x002fe4000f8ec0ff */
[----:B------:R-:W-:Y:S02]  /*1710*/  ULEA UR10, UR8, UR10, 0x18 ;  /* 0x0000000a080a7291 */ /* 0x000fe4000f8ec0ff */
[----:B------:R-:W-:Y:S02]  /*1720*/  UIMAD UR7, UR5, 0x2800, UR9 ;  /* 0x00002800050778a4 */ /* 0x000fe4000f8e0209 */
[----:B------:R-:W-:Y:S01]  /*1730*/  ULOP3.LUT UR5, UR5, 0x1, URZ, 0x3c, !UPT ;  /* 0x0000000105057892 */ /* 0x000fe2000f8e3cff */
[----:B0-----:R-:W-:-:S03]  /*1740*/  SHF.L.U32 R21, R0, 0x4, RZ ;  /* 0x0000000400157819 */ /* 0x001fc600000006ff */
[----:B------:R-:W-:Y:S02]  /*1750*/  MOV R24, UR7 ;  /* 0x0000000700187c02 */ /* 0x000fe40008000f00 */
[----:B------:R-:W-:Y:S02]  /*1760*/  LOP3.LUT R25, R21, 0xf0, RZ, 0xc0, !PT ;  /* 0x000000f015197812 */ /* 0x000fe400078ec0ff */
[----:B------:R-:W-:Y:S02]  /*1770*/  SHF.R.U32.HI R21, RZ, 0x4, R0 ;  /* 0x00000004ff157819 */ /* 0x000fe40000011600 */
[----:B------:R-:W-:-:S03]  /*1780*/  IADD3 R25, PT, PT, R25, UR10, RZ ;  /* 0x0000000a19197c10 */ /* 0x000fc6000fffe0ff */
[----:B------:R-:W-:Y:S02]  /*1790*/  IMAD R23, R21, 0x280, R24 ;  /* 0x0000028015177824 */ /* 0x000fe400078e0218 */
[----:B------:R-:W-:-:S03]  /*17a0*/  IMAD R24, R28, 0x2200, R25 ;  /* 0x000022001c187824 */ /* 0x000fc600078e0219 */
[----:B------:R-:W-:Y:S04]  /*17b0*/  LDS.128 R28, [R23] ;  /* 0x00000000171c7984 */ /* 0x000fe80000000c00 */
[----:B------:R-:W0:Y:S04]  /*17c0*/  LDS.128 R72, [R24] ;  /* 0x0000000018487984 */ /* 0x000e280000000c00 */
[----:B------:R-:W1:Y:S04]  /*17d0*/  LDS.128 R32, [R23+0x50] ;  /* 0x0000500017207984 */ /* 0x000e680000000c00 */
[----:B------:R-:W2:Y:S04]  /*17e0*/  LDS.128 R64, [R24+0x110] ;  /* 0x0001100018407984 */ /* 0x000ea80000000c00 */
[----:B------:R-:W3:Y:S04]  /*17f0*/  LDS.128 R68, [R24+0x220] ;  /* 0x0002200018447984 */ /* 0x000ee80000000c00 */
[----:B------:R-:W4:Y:S01]  /*1800*/  LDS.128 R60, [R24+0x330] ;  /* 0x00033000183c7984 */ /* 0x000f220000000c00 */
[----:B0-----:R-:W-:-:S02]  /*1810*/  HFMA2.BF16_V2 R39, R28.H0_H0, R73, R56 ;  /* 0x000000491c277231 */ /* 0x001fc40000200838 */
[C---:B------:R-:W-:Y:S02]  /*1820*/  HFMA2.BF16_V2 R55, R28.reuse.H0_H0, R74, R57 ;  /* 0x0000004a1c377231 */ /* 0x040fe40000200839 */
[C---:B------:R-:W-:Y:S02]  /*1830*/  HFMA2.BF16_V2 R80, R28.reuse.H0_H0, R75, R58 ;  /* 0x0000004b1c507231 */ /* 0x040fe4000020083a */
[----:B------:R-:W0:Y:S01]  /*1840*/  LDS.128 R56, [R23+0xa0] ;  /* 0x0000a00017387984 */ /* 0x000e220000000c00 */
[-C--:B------:R-:W-:Y:S02]  /*1850*/  HFMA2.BF16_V2 R83, R28.H0_H0, R72.reuse, R83 ;  /* 0x000000481c537231 */ /* 0x080fe40000200853 */
[C---:B-1----:R-:W-:Y:S02]  /*1860*/  HFMA2.BF16_V2 R81, R32.reuse.H0_H0, R72, R81 ;  /* 0x0000004820517231 */ /* 0x042fe40000200851 */
[C---:B------:R-:W-:Y:S02]  /*1870*/  HFMA2.BF16_V2 R52, R32.reuse.H0_H0, R73, R52 ;  /* 0x0000004920347231 */ /* 0x040fe40000200834 */
[----:B------:R-:W-:-:S02]  /*1880*/  HFMA2.BF16_V2 R53, R32.H0_H0, R74, R53 ;  /* 0x0000004a20357231 */ /* 0x000fc40000200835 */
[----:B------:R-:W-:Y:S02]  /*1890*/  HFMA2.BF16_V2 R54, R32.H0_H0, R75, R54 ;  /* 0x0000004b20367231 */ /* 0x000fe40000200836 */
[C---:B--2---:R-:W-:Y:S02]  /*18a0*/  HFMA2.BF16_V2 R55, R28.reuse.H1_H1, R66, R55 ;  /* 0x000000421c377231 */ /* 0x044fe40000200c37 */
[CC--:B------:R-:W-:Y:S02]  /*18b0*/  HFMA2.BF16_V2 R83, R28.reuse.H1_H1, R64.reuse, R83 ;  /* 0x000000401c537231 */ /* 0x0c0fe40000200c53 */
[C---:B------:R-:W-:Y:S02]  /*18c0*/  HFMA2.BF16_V2 R39, R28.reuse.H1_H1, R65, R39 ;  /* 0x000000411c277231 */ /* 0x040fe40000200c27 */
[----:B------:R-:W-:Y:S02]  /*18d0*/  HFMA2.BF16_V2 R80, R28.H1_H1, R67, R80 ;  /* 0x000000431c507231 */ /* 0x000fe40000200c50 */
[----:B------:R-:W-:-:S02]  /*18e0*/  HFMA2.BF16_V2 R81, R32.H1_H1, R64, R81 ;  /* 0x0000004020517231 */ /* 0x000fc40000200c51 */
[C---:B------:R-:W-:Y:S02]  /*18f0*/  HFMA2.BF16_V2 R52, R32.reuse.H1_H1, R65, R52 ;  /* 0x0000004120347231 */ /* 0x040fe40000200c34 */
[C---:B------:R-:W-:Y:S02]  /*1900*/  HFMA2.BF16_V2 R53, R32.reuse.H1_H1, R66, R53 ;  /* 0x0000004220357231 */ /* 0x040fe40000200c35 */
[----:B------:R-:W-:Y:S02]  /*1910*/  HFMA2.BF16_V2 R54, R32.H1_H1, R67, R54 ;  /* 0x0000004320367231 */ /* 0x000fe40000200c36 */
[C---:B---3--:R-:W-:Y:S02]  /*1920*/  HFMA2.BF16_V2 R28, R29.reuse.H0_H0, R70, R55 ;  /* 0x000000461d1c7231 */ /* 0x048fe40000200837 */
[C---:B------:R-:W-:Y:S02]  /*1930*/  HFMA2.BF16_V2 R32, R29.reuse.H0_H0, R68, R83 ;  /* 0x000000441d207231 */ /* 0x040fe40000200853 */
[----:B------:R-:W-:-:S02]  /*1940*/  HFMA2.BF16_V2 R39, R29.H0_H0, R69, R39 ;  /* 0x000000451d277231 */ /* 0x000fc40000200827 */
[----:B------:R-:W-:Y:S02]  /*1950*/  HFMA2.BF16_V2 R55, R29.H0_H0, R71, R80 ;  /* 0x000000471d377231 */ /* 0x000fe40000200850 */
[C---:B------:R-:W-:Y:S02]  /*1960*/  HFMA2.BF16_V2 R81, R33.reuse.H0_H0, R68, R81 ;  /* 0x0000004421517231 */ /* 0x040fe40000200851 */
[C---:B------:R-:W-:Y:S02]  /*1970*/  HFMA2.BF16_V2 R52, R33.reuse.H0_H0, R69, R52 ;  /* 0x0000004521347231 */ /* 0x040fe40000200834 */
[C---:B------:R-:W-:Y:S02]  /*1980*/  HFMA2.BF16_V2 R53, R33.reuse.H0_H0, R70, R53 ;  /* 0x0000004621357231 */ /* 0x040fe40000200835 */
[----:B------:R-:W-:Y:S02]  /*1990*/  HFMA2.BF16_V2 R54, R33.H0_H0, R71, R54 ;  /* 0x0000004721367231 */ /* 0x000fe40000200836 */
[----:B----4-:R-:W-:-:S02]  /*19a0*/  HFMA2.BF16_V2 R32, R29.H1_H1, R60, R32 ;  /* 0x0000003c1d207231 */ /* 0x010fc40000200c20 */
[CC--:B------:R-:W-:Y:S02]  /*19b0*/  HFMA2.BF16_V2 R80, R29.reuse.H1_H1, R61.reuse, R39 ;  /* 0x0000003d1d507231 */ /* 0x0c0fe40000200c27 */
[----:B------:R-:W-:Y:S02]  /*19c0*/  HFMA2.BF16_V2 R28, R29.H1_H1, R62, R28 ;  /* 0x0000003e1d1c7231 */ /* 0x000fe40000200c1c */
[C---:B------:R-:W-:Y:S02]  /*19d0*/  HFMA2.BF16_V2 R81, R33.reuse.H1_H1, R60, R81 ;  /* 0x0000003c21517231 */ /* 0x040fe40000200c51 */
[C---:B------:R-:W-:Y:S02]  /*19e0*/  HFMA2.BF16_V2 R82, R33.reuse.H1_H1, R61, R52 ;  /* 0x0000003d21527231 */ /* 0x040fe40000200c34 */
[----:B------:R-:W-:Y:S02]  /*19f0*/  HFMA2.BF16_V2 R83, R33.H1_H1, R62, R53 ;  /* 0x0000003e21537231 */ /* 0x000fe40000200c35 */
[----:B------:R-:W-:-:S02]  /*1a00*/  HFMA2.BF16_V2 R29, R29.H1_H1, R63, R55 ;  /* 0x0000003f1d1d7231 */ /* 0x000fc40000200c37 */
[----:B------:R-:W-:Y:S02]  /*1a10*/  HFMA2.BF16_V2 R33, R33.H1_H1, R63, R54 ;  /* 0x0000003f21217231 */ /* 0x000fe40000200c36 */
[----:B------:R-:W1:Y:S01]  /*1a20*/  LDS.128 R52, [R23+0xf0] ;  /* 0x0000f00017347984 */ /* 0x000e620000000c00 */
[C---:B0-----:R-:W-:Y:S02]  /*1a30*/  HFMA2.BF16_V2 R47, R56.reuse.H0_H0, R72, R47 ;  /* 0x00000048382f7231 */ /* 0x041fe4000020082f */
[C---:B------:R-:W-:Y:S02]  /*1a40*/  HFMA2.BF16_V2 R46, R56.reuse.H0_H0, R73, R46 ;  /* 0x00000049382e7231 */ /* 0x040fe4000020082e */
[C---:B------:R-:W-:Y:S02]  /*1a50*/  HFMA2.BF16_V2 R45, R56.reuse.H0_H0, R74, R45 ;  /* 0x0000004a382d7231 */ /* 0x040fe4000020082d */
[C---:B------:R-:W-:Y:S02]  /*1a60*/  HFMA2.BF16_V2 R44, R56.reuse.H0_H0, R75, R44 ;  /* 0x0000004b382c7231 */ /* 0x040fe4000020082c */
[----:B------:R-:W-:-:S02]  /*1a70*/  HFMA2.BF16_V2 R39, R56.H1_H1, R64, R47 ;  /* 0x0000004038277231 */ /* 0x000fc40000200c2f */
[C---:B------:R-:W-:Y:S02]  /*1a80*/  HFMA2.BF16_V2 R84, R56.reuse.H1_H1, R65, R46 ;  /* 0x0000004138547231 */ /* 0x040fe40000200c2e */
[C---:B------:R-:W-:Y:S02]  /*1a90*/  HFMA2.BF16_V2 R88, R56.reuse.H1_H1, R66, R45 ;  /* 0x0000004238587231 */ /* 0x040fe40000200c2d */
[----:B------:R-:W-:Y:S02]  /*1aa0*/  HFMA2.BF16_V2 R56, R56.H1_H1, R67, R44 ;  /* 0x0000004338387231 */ /* 0x000fe40000200c2c */
[----:B------:R-:W0:Y:S01]  /*1ab0*/  LDS.128 R44, [R23+0x140] ;  /* 0x00014000172c7984 */ /* 0x000e220000000c00 */
[C---:B------:R-:W-:Y:S02]  /*1ac0*/  HFMA2.BF16_V2 R39, R57.reuse.H0_H0, R68, R39 ;  /* 0x0000004439277231 */ /* 0x040fe40000200827 */
[C---:B------:R-:W-:Y:S02]  /*1ad0*/  HFMA2.BF16_V2 R90, R57.reuse.H0_H0, R70, R88 ;  /* 0x00000046395a7231 */ /* 0x040fe40000200858 */
[----:B------:R-:W-:-:S02]  /*1ae0*/  HFMA2.BF16_V2 R88, R57.H1_H1, R60, R39 ;  /* 0x0000003c39587231 */ /* 0x000fc40000200c27 */
[C---:B------:R-:W-:Y:S02]  /*1af0*/  HFMA2.BF16_V2 R84, R57.reuse.H0_H0, R69, R84 ;  /* 0x0000004539547231 */ /* 0x040fe40000200854 */
[C---:B------:R-:W-:Y:S02]  /*1b00*/  HFMA2.BF16_V2 R91, R57.reuse.H0_H0, R71, R56 ;  /* 0x00000047395b7231 */ /* 0x040fe40000200838 */
[C---:B------:R-:W-:Y:S02]  /*1b10*/  HFMA2.BF16_V2 R84, R57.reuse.H1_H1, R61, R84 ;  /* 0x0000003d39547231 */ /* 0x040fe40000200c54 */
[C---:B------:R-:W-:Y:S02]  /*1b20*/  HFMA2.BF16_V2 R56, R57.reuse.H1_H1, R62, R90 ;  /* 0x0000003e39387231 */ /* 0x040fe40000200c5a */
[----:B------:R-:W-:Y:S02]  /*1b30*/  HFMA2.BF16_V2 R57, R57.H1_H1, R63, R91 ;  /* 0x0000003f39397231 */ /* 0x000fe40000200c5b */
[----:B-1----:R-:W-:-:S02]  /*1b40*/  HFMA2.BF16_V2 R89, R52.H0_H0, R72, R89 ;  /* 0x0000004834597231 */ /* 0x002fc40000200859 */
[C---:B------:R-:W-:Y:S02]  /*1b50*/  HFMA2.BF16_V2 R86, R52.reuse.H0_H0, R73, R86 ;  /* 0x0000004934567231 */ /* 0x040fe40000200856 */
[C---:B------:R-:W-:Y:S02]  /*1b60*/  HFMA2.BF16_V2 R87, R52.reuse.H0_H0, R74, R87 ;  /* 0x0000004a34577231 */ /* 0x040fe40000200857 */
[C---:B------:R-:W-:Y:S02]  /*1b70*/  HFMA2.BF16_V2 R48, R52.reuse.H0_H0, R75, R48 ;  /* 0x0000004b34307231 */ /* 0x040fe40000200830 */
[C---:B------:R-:W-:Y:S02]  /*1b80*/  HFMA2.BF16_V2 R89, R52.reuse.H1_H1, R64, R89 ;  /* 0x0000004034597231 */ /* 0x040fe40000200c59 */
[C---:B------:R-:W-:Y:S02]  /*1b90*/  HFMA2.BF16_V2 R86, R52.reuse.H1_H1, R65, R86 ;  /* 0x0000004134567231 */ /* 0x040fe40000200c56 */
[----:B------:R-:W-:-:S02]  /*1ba0*/  HFMA2.BF16_V2 R87, R52.H1_H1, R66, R87 ;  /* 0x0000004234577231 */ /* 0x000fc40000200c57 */
[----:B------:R-:W-:Y:S02]  /*1bb0*/  HFMA2.BF16_V2 R48, R52.H1_H1, R67, R48 ;  /* 0x0000004334307231 */ /* 0x000fe40000200c30 */
[C---:B------:R-:W-:Y:S02]  /*1bc0*/  HFMA2.BF16_V2 R89, R53.reuse.H0_H0, R68, R89 ;  /* 0x0000004435597231 */ /* 0x040fe40000200859 */
[C---:B------:R-:W-:Y:S02]  /*1bd0*/  HFMA2.BF16_V2 R86, R53.reuse.H0_H0, R69, R86 ;  /* 0x0000004535567231 */ /* 0x040fe40000200856 */
[C---:B------:R-:W-:Y:S02]  /*1be0*/  HFMA2.BF16_V2 R52, R53.reuse.H0_H0, R70, R87 ;  /* 0x0000004635347231 */ /* 0x040fe40000200857 */
[----:B------:R-:W-:Y:S02]  /*1bf0*/  HFMA2.BF16_V2 R48, R53.H0_H0, R71, R48 ;  /* 0x0000004735307231 */ /* 0x000fe40000200830 */
[----:B0-----:R-:W-:-:S02]  /*1c00*/  HFMA2.BF16_V2 R85, R44.H0_H0, R72, R85 ;  /* 0x000000482c557231 */ /* 0x001fc40000200855 */
[C---:B------:R-:W-:Y:S02]  /*1c10*/  HFMA2.BF16_V2 R50, R44.reuse.H0_H0, R73, R50 ;  /* 0x000000492c327231 */ /* 0x040fe40000200832 */
[C---:B------:R-:W-:Y:S02]  /*1c20*/  HFMA2.BF16_V2 R51, R44.reuse.H0_H0, R74, R51 ;  /* 0x0000004a2c337231 */ /* 0x040fe40000200833 */
[----:B------:R-:W-:Y:S02]  /*1c30*/  HFMA2.BF16_V2 R49, R44.H0_H0, R75, R49 ;  /* 0x0000004b2c317231 */ /* 0x000fe40000200831 */
[C---:B------:R-:W-:Y:S02]  /*1c40*/  HFMA2.BF16_V2 R87, R53.reuse.H1_H1, R60, R89 ;  /* 0x0000003c35577231 */ /* 0x040fe40000200c59 */
[C---:B------:R-:W-:Y:S02]  /*1c50*/  HFMA2.BF16_V2 R86, R53.reuse.H1_H1, R61, R86 ;  /* 0x0000003d35567231 */ /* 0x040fe40000200c56 */
[----:B------:R-:W-:-:S02]  /*1c60*/  HFMA2.BF16_V2 R52, R53.H1_H1, R62, R52 ;  /* 0x0000003e35347231 */ /* 0x000fc40000200c34 */
[C---:B------:R-:W-:Y:S02]  /*1c70*/  HFMA2.BF16_V2 R85, R44.reuse.H1_H1, R64, R85 ;  /* 0x000000402c557231 */ /* 0x040fe40000200c55 */
[C---:B------:R-:W-:Y:S02]  /*1c80*/  HFMA2.BF16_V2 R39, R44.reuse.H1_H1, R65, R50 ;  /* 0x000000412c277231 */ /* 0x040fe40000200c32 */
[C---:B------:R-:W-:Y:S02]  /*1c90*/  HFMA2.BF16_V2 R89, R44.reuse.H1_H1, R66, R51 ;  /* 0x000000422c597231 */ /* 0x040fe40000200c33 */
[----:B------:R-:W-:Y:S02]  /*1ca0*/  HFMA2.BF16_V2 R53, R53.H1_H1, R63, R48 ;  /* 0x0000003f35357231 */ /* 0x000fe40000200c30 */
[----:B------:R-:W-:Y:S02]  /*1cb0*/  HFMA2.BF16_V2 R44, R44.H1_H1, R67, R49 ;  /* 0x000000432c2c7231 */ /* 0x000fe40000200c31 */
[----:B------:R-:W0:Y:S01]  /*1cc0*/  LDS.128 R48, [R23+0x190] ;  /* 0x0001900017307984 */ /* 0x000e220000000c00 */
[----:B------:R-:W-:-:S02]  /*1cd0*/  HFMA2.BF16_V2 R85, R45.H0_H0, R68, R85 ;  /* 0x000000442d557231 */ /* 0x000fc40000200855 */
[C---:B------:R-:W-:Y:S02]  /*1ce0*/  HFMA2.BF16_V2 R39, R45.reuse.H0_H0, R69, R39 ;  /* 0x000000452d277231 */ /* 0x040fe40000200827 */
[C---:B------:R-:W-:Y:S02]  /*1cf0*/  HFMA2.BF16_V2 R90, R45.reuse.H0_H0, R70, R89 ;  /* 0x000000462d5a7231 */ /* 0x040fe40000200859 */
[C---:B------:R-:W-:Y:S02]  /*1d00*/  HFMA2.BF16_V2 R91, R45.reuse.H0_H0, R71, R44 ;  /* 0x000000472d5b7231 */ /* 0x040fe4000020082c */
[C---:B------:R-:W-:Y:S02]  /*1d10*/  HFMA2.BF16_V2 R89, R45.reuse.H1_H1, R60, R85 ;  /* 0x0000003c2d597231 */ /* 0x040fe40000200c55 */
[C---:B------:R-:W-:Y:S02]  /*1d20*/  HFMA2.BF16_V2 R85, R45.reuse.H1_H1, R61, R39 ;  /* 0x0000003d2d557231 */ /* 0x040fe40000200c27 */
[----:B------:R-:W-:-:S02]  /*1d30*/  HFMA2.BF16_V2 R44, R45.H1_H1, R62, R90 ;  /* 0x0000003e2d2c7231 */ /* 0x000fc40000200c5a */
[----:B------:R-:W-:Y:S02]  /*1d40*/  HFMA2.BF16_V2 R45, R45.H1_H1, R63, R91 ;  /* 0x0000003f2d2d7231 */ /* 0x000fe40000200c5b */
        /* <DEDUP_REMOVED lines=8> */
[C---:B------:R-:W-:Y:S02]  /*1dd0*/  HFMA2.BF16_V2 R43, R49.reuse.H0_H0, R68, R43 ;  /* 0x00000044312b7231 */ /* 0x040fe4000020082b */
[C---:B------:R-:W-:Y:S02]  /*1de0*/  HFMA2.BF16_V2 R40, R49.reuse.H0_H0, R69, R40 ;  /* 0x0000004531287231 */ /* 0x040fe40000200828 */
[----:B------:R-:W-:-:S02]  /*1df0*/  HFMA2.BF16_V2 R41, R49.H0_H0, R70, R41 ;  /* 0x0000004631297231 */ /* 0x000fc40000200829 */
[C---:B------:R-:W-:Y:S02]  /*1e00*/  HFMA2.BF16_V2 R42, R49.reuse.H0_H0, R71, R42 ;  /* 0x00000047312a7231 */ /* 0x040fe4000020082a */
[C---:B------:R-:W-:Y:S02]  /*1e10*/  HFMA2.BF16_V2 R91, R49.reuse.H1_H1, R60, R43 ;  /* 0x0000003c315b7231 */ /* 0x040fe40000200c2b */
[C---:B------:R-:W-:Y:S02]  /*1e20*/  HFMA2.BF16_V2 R90, R49.reuse.H1_H1, R61, R40 ;  /* 0x0000003d315a7231 */ /* 0x040fe40000200c28 */
[C---:B------:R-:W-:Y:S02]  /*1e30*/  HFMA2.BF16_V2 R48, R49.reuse.H1_H1, R62, R41 ;  /* 0x0000003e31307231 */ /* 0x040fe40000200c29 */
[----:B------:R-:W-:Y:S02]  /*1e40*/  HFMA2.BF16_V2 R49, R49.H1_H1, R63, R42 ;  /* 0x0000003f31317231 */ /* 0x000fe40000200c2a */
[----:B------:R-:W0:Y:S02]  /*1e50*/  LDS.128 R40, [R23+0x1e0] ;  /* 0x0001e00017287984 */ /* 0x000e240000000c00 */
[----:B0-----:R-:W-:-:S02]  /*1e60*/  HFMA2.BF16_V2 R77, R40.H0_H0, R72, R77 ;  /* 0x00000048284d7231 */ /* 0x001fc4000020084d */
        /* <DEDUP_REMOVED lines=10> */
[C---:B------:R-:W-:Y:S02]  /*1f10*/  HFMA2.BF16_V2 R38, R41.reuse.H0_H0, R71, R38 ;  /* 0x0000004729267231 */ /* 0x040fe40000200826 */
[----:B------:R-:W-:-:S02]  /*1f20*/  HFMA2.BF16_V2 R92, R41.H1_H1, R60, R77 ;  /* 0x0000003c295c7231 */ /* 0x000fc40000200c4d */
[C---:B------:R-:W-:Y:S02]  /*1f30*/  HFMA2.BF16_V2 R77, R41.reuse.H1_H1, R61, R36 ;  /* 0x0000003d294d7231 */ /* 0x040fe40000200c24 */
[C---:B------:R-:W-:Y:S02]  /*1f40*/  HFMA2.BF16_V2 R40, R41.reuse.H1_H1, R62, R37 ;  /* 0x0000003e29287231 */ /* 0x040fe40000200c25 */
[----:B------:R-:W-:Y:S02]  /*1f50*/  HFMA2.BF16_V2 R41, R41.H1_H1, R63, R38 ;  /* 0x0000003f29297231 */ /* 0x000fe40000200c26 */
[----:B------:R-:W0:Y:S02]  /*1f60*/  LDS.128 R36, [R23+0x230] ;  /* 0x0002300017247984 */ /* 0x000e240000000c00 */
[C---:B0-----:R-:W-:Y:S02]  /*1f70*/  HFMA2.BF16_V2 R73, R36.reuse.H0_H0, R73, R76 ;  /* 0x0000004924497231 */ /* 0x041fe4000020084c */
[----:B------:R-:W-:-:S02]  /*1f80*/  HFMA2.BF16_V2 R74, R36.H0_H0, R74, R79 ;  /* 0x0000004a244a7231 */ /* 0x000fc4000020084f */
[C---:B------:R-:W-:Y:S02]  /*1f90*/  HFMA2.BF16_V2 R27, R36.reuse.H0_H0, R72, R27 ;  /* 0x00000048241b7231 */ /* 0x040fe4000020081b */
[C---:B------:R-:W-:Y:S02]  /*1fa0*/  HFMA2.BF16_V2 R78, R36.reuse.H0_H0, R75, R78 ;  /* 0x0000004b244e7231 */ /* 0x040fe4000020084e */
[C---:B------:R-:W-:Y:S02]  /*1fb0*/  HFMA2.BF16_V2 R65, R36.reuse.H1_H1, R65, R73 ;  /* 0x0000004124417231 */ /* 0x040fe40000200c49 */
[----:B------:R-:W-:Y:S02]  /*1fc0*/  HFMA2.BF16_V2 R66, R36.H1_H1, R66, R74 ;  /* 0x0000004224427231 */ /* 0x000fe40000200c4a */
[----:B------:R-:W0:Y:S01]  /*1fd0*/  LDS.128 R72, [R24+0x440] ;  /* 0x0004400018487984 */ /* 0x000e220000000c00 */
[C---:B------:R-:W-:Y:S02]  /*1fe0*/  HFMA2.BF16_V2 R65, R37.reuse.H0_H0, R69, R65 ;  /* 0x0000004525417231 */ /* 0x040fe40000200841 */
[----:B------:R-:W-:-:S02]  /*1ff0*/  HFMA2.BF16_V2 R70, R37.H0_H0, R70, R66 ;  /* 0x0000004625467231 */ /* 0x000fc40000200842 */
[C---:B------:R-:W-:Y:S02]  /*2000*/  HFMA2.BF16_V2 R27, R36.reuse.H1_H1, R64, R27 ;  /* 0x00000040241b7231 */ /* 0x040fe40000200c1b */
[----:B------:R-:W-:Y:S02]  /*2010*/  HFMA2.BF16_V2 R78, R36.H1_H1, R67, R78 ;  /* 0x00000043244e7231 */ /* 0x000fe40000200c4e */
[C---:B------:R-:W-:Y:S02]  /*2020*/  HFMA2.BF16_V2 R61, R37.reuse.H1_H1, R61, R65 ;  /* 0x0000003d253d7231 */ /* 0x040fe40000200c41 */
[----:B------:R-:W1:Y:S01]  /*2030*/  LDS.128 R64, [R24+0x550] ;  /* 0x0005500018407984 */ /* 0x000e620000000c00 */
[C---:B------:R-:W-:Y:S02]  /*2040*/  HFMA2.BF16_V2 R70, R37.reuse.H1_H1, R62, R70 ;  /* 0x0000003e25467231 */ /* 0x040fe40000200c46 */
[C---:B------:R-:W-:Y:S02]  /*2050*/  HFMA2.BF16_V2 R27, R37.reuse.H0_H0, R68, R27 ;  /* 0x00000044251b7231 */ /* 0x040fe4000020081b */
[----:B------:R-:W-:-:S02]  /*2060*/  HFMA2.BF16_V2 R78, R37.H0_H0, R71, R78 ;  /* 0x00000047254e7231 */ /* 0x000fc4000020084e */
[C---:B------:R-:W-:Y:S02]  /*2070*/  HFMA2.BF16_V2 R36, R37.reuse.H1_H1, R60, R27 ;  /* 0x0000003c25247231 */ /* 0x040fe40000200c1b */
[----:B------:R-:W-:Y:S02]  /*2080*/  HFMA2.BF16_V2 R78, R37.H1_H1, R63, R78 ;  /* 0x0000003f254e7231 */ /* 0x000fe40000200c4e */
[-C--:B0-----:R-:W-:Y:S02]  /*2090*/  HFMA2.BF16_V2 R28, R30.H0_H0, R74.reuse, R28 ;  /* 0x0000004a1e1c7231 */ /* 0x081fe4000020081c */
[-C--:B------:R-:W-:Y:S02]  /*20a0*/  HFMA2.BF16_V2 R83, R34.H0_H0, R74.reuse, R83 ;  /* 0x0000004a22537231 */ /* 0x080fe40000200853 */
[-C--:B------:R-:W-:Y:S02]  /*20b0*/  HFMA2.BF16_V2 R56, R58.H0_H0, R74.reuse, R56 ;  /* 0x0000004a3a387231 */ /* 0x080fe40000200838 */
[----:B------:R-:W-:-:S02]  /*20c0*/  HFMA2.BF16_V2 R52, R54.H0_H0, R74, R52 ;  /* 0x0000004a36347231 */ /* 0x000fc40000200834 */
[-C--:B------:R-:W-:Y:S02]  /*20d0*/  HFMA2.BF16_V2 R44, R46.H0_H0, R74.reuse, R44 ;  /* 0x0000004a2e2c7231 */ /* 0x080fe4000020082c */
[-C--:B------:R-:W-:Y:S02]  /*20e0*/  HFMA2.BF16_V2 R48, R50.H0_H0, R74.reuse, R48 ;  /* 0x0000004a32307231 */ /* 0x080fe40000200830 */
[-C--:B------:R-:W-:Y:S02]  /*20f0*/  HFMA2.BF16_V2 R40, R42.H0_H0, R74.reuse, R40 ;  /* 0x0000004a2a287231 */ /* 0x080fe40000200828 */
[----:B------:R-:W-:Y:S02]  /*2100*/  HFMA2.BF16_V2 R74, R38.H0_H0, R74, R70 ;  /* 0x0000004a264a7231 */ /* 0x000fe40000200846 */
[----:B------:R-:W0:Y:S01]  /*2110*/  LDS.128 R68, [R24+0x660] ;  /* 0x0006600018447984 */ /* 0x000e220000000c00 */
[-C--:B------:R-:W-:Y:S02]  /*2120*/  HFMA2.BF16_V2 R80, R30.H0_H0, R73.reuse, R80 ;  /* 0x000000491e507231 */ /* 0x080fe40000200850 */
[----:B------:R-:W-:-:S02]  /*2130*/  HFMA2.BF16_V2 R82, R34.H0_H0, R73, R82 ;  /* 0x0000004922527231 */ /* 0x000fc40000200852 */
[-C--:B------:R-:W-:Y:S02]  /*2140*/  HFMA2.BF16_V2 R84, R58.H0_H0, R73.reuse, R84 ;  /* 0x000000493a547231 */ /* 0x080fe40000200854 */
[-C--:B------:R-:W-:Y:S02]  /*2150*/  HFMA2.BF16_V2 R86, R54.H0_H0, R73.reuse, R86 ;  /* 0x0000004936567231 */ /* 0x080fe40000200856 */
[-C--:B------:R-:W-:Y:S02]  /*2160*/  HFMA2.BF16_V2 R85, R46.H0_H0, R73.reuse, R85 ;  /* 0x000000492e557231 */ /* 0x080fe40000200855 */
[-C--:B------:R-:W-:Y:S02]  /*2170*/  HFMA2.BF16_V2 R90, R50.H0_H0, R73.reuse, R90 ;  /* 0x00000049325a7231 */ /* 0x080fe4000020085a */
[-C--:B------:R-:W-:Y:S02]  /*2180*/  HFMA2.BF16_V2 R77, R42.H0_H0, R73.reuse, R77 ;  /* 0x000000492a4d7231 */ /* 0x080fe4000020084d */
[----:B------:R-:W-:-:S02]  /*2190*/  HFMA2.BF16_V2 R73, R38.H0_H0, R73, R61 ;  /* 0x0000004926497231 */ /* 0x000fc4000020083d */
[----:B------:R-:W2:Y:S01]  /*21a0*/  LDS.128 R60, [R24+0x770] ;  /* 0x00077000183c7984 */ /* 0x000ea20000000c00 */
[CC--:B------:R-:W-:Y:S02]  /*21b0*/  HFMA2.BF16_V2 R37, R30.reuse.H0_H0, R72.reuse, R32 ;  /* 0x000000481e257231 */ /* 0x0c0fe40000200820 */
[-C--:B------:R-:W-:Y:S02]  /*21c0*/  HFMA2.BF16_V2 R29, R30.H0_H0, R75.reuse, R29 ;  /* 0x0000004b1e1d7231 */ /* 0x080fe4000020081d */
[C---:B------:R-:W-:Y:S02]  /*21d0*/  HFMA2.BF16_V2 R81, R34.reuse.H0_H0, R72, R81 ;  /* 0x0000004822517231 */ /* 0x040fe40000200851 */
[----:B------:R-:W-:Y:S02]  /*21e0*/  HFMA2.BF16_V2 R33, R34.H0_H0, R75, R33 ;  /* 0x0000004b22217231 */ /* 0x000fe40000200821 */
[C---:B-1----:R-:W-:Y:S02]  /*21f0*/  HFMA2.BF16_V2 R37, R30.reuse.H1_H1, R64, R37 ;  /* 0x000000401e257231 */ /* 0x042fe40000200c25 */
[----:B------:R-:W-:-:S02]  /*2200*/  HFMA2.BF16_V2 R80, R30.H1_H1, R65, R80 ;  /* 0x000000411e507231 */ /* 0x000fc40000200c50 */
[----:B------:R-:W-:Y:S02]  /*2210*/  HFMA2.BF16_V2 R28, R30.H1_H1, R66, R28 ;  /* 0x000000421e1c7231 */ /* 0x000fe40000200c1c */
[-C--:B------:R-:W-:Y:S02]  /*2220*/  HFMA2.BF16_V2 R27, R54.H0_H0, R72.reuse, R87 ;  /* 0x00000048361b7231 */ /* 0x080fe40000200857 */
[CC--:B------:R-:W-:Y:S02]  /*2230*/  HFMA2.BF16_V2 R91, R50.reuse.H0_H0, R72.reuse, R91 ;  /* 0x00000048325b7231 */ /* 0x0c0fe4000020085b */
[----:B------:R-:W-:Y:S02]  /*2240*/  HFMA2.BF16_V2 R49, R50.H0_H0, R75, R49 ;  /* 0x0000004b32317231 */ /* 0x000fe40000200831 */
[----:B------:R-:W-:Y:S02]  /*2250*/  HFMA2.BF16_V2 R30, R30.H1_H1, R67, R29 ;  /* 0x000000431e1e7231 */ /* 0x000fe40000200c1d */
[----:B------:R-:W-:-:S02]  /*2260*/  HFMA2.BF16_V2 R88, R58.H0_H0, R72, R88 ;  /* 0x000000483a587231 */ /* 0x000fc40000200858 */
[-C--:B------:R-:W-:Y:S02]  /*2270*/  HFMA2.BF16_V2 R89, R46.H0_H0, R72.reuse, R89 ;  /* 0x000000482e597231 */ /* 0x080fe40000200859 */
[----:B------:R-:W-:Y:S02]  /*2280*/  HFMA2.BF16_V2 R32, R42.H0_H0, R72, R92 ;  /* 0x000000482a207231 */ /* 0x000fe4000020085c */
[C---:B------:R-:W-:Y:S02]  /*2290*/  HFMA2.BF16_V2 R81, R34.reuse.H1_H1, R64, R81 ;  /* 0x0000004022517231 */ /* 0x040fe40000200c51 */
[C---:B------:R-:W-:Y:S02]  /*22a0*/  HFMA2.BF16_V2 R82, R34.reuse.H1_H1, R65, R82 ;  /* 0x0000004122527231 */ /* 0x040fe40000200c52 */
[----:B------:R-:W-:Y:S02]  /*22b0*/  HFMA2.BF16_V2 R29, R34.H1_H1, R66, R83 ;  /* 0x00000042221d7231 */ /* 0x000fe40000200c53 */
[----:B------:R-:W-:-:S02]  /*22c0*/  HFMA2.BF16_V2 R72, R38.H0_H0, R72, R36 ;  /* 0x0000004826487231 */ /* 0x000fc40000200824 */
[-C--:B------:R-:W-:Y:S02]  /*22d0*/  HFMA2.BF16_V2 R57, R58.H0_H0, R75.reuse, R57 ;  /* 0x0000004b3a397231 */ /* 0x080fe40000200839 */
[----:B------:R-:W-:Y:S02]  /*22e0*/  HFMA2.BF16_V2 R45, R46.H0_H0, R75, R45 ;  /* 0x0000004b2e2d7231 */ /* 0x000fe4000020082d */
[----:B------:R-:W-:Y:S02]  /*22f0*/  HFMA2.BF16_V2 R34, R34.H1_H1, R67, R33 ;  /* 0x0000004322227231 */ /* 0x000fe40000200c21 */
[-C--:B------:R-:W-:Y:S02]  /*2300*/  HFMA2.BF16_V2 R84, R58.H1_H1, R65.reuse, R84 ;  /* 0x000000413a547231 */ /* 0x080fe40000200c54 */
[-C--:B------:R-:W-:Y:S02]  /*2310*/  HFMA2.BF16_V2 R86, R54.H1_H1, R65.reuse, R86 ;  /* 0x0000004136567231 */ /* 0x080fe40000200c56 */
[----:B------:R-:W-:-:S02]  /*2320*/  HFMA2.BF16_V2 R85, R46.H1_H1, R65, R85 ;  /* 0x000000412e557231 */ /* 0x000fc40000200c55 */
[-C--:B------:R-:W-:Y:S02]  /*2330*/  HFMA2.BF16_V2 R90, R50.H1_H1, R65.reuse, R90 ;  /* 0x00000041325a7231 */ /* 0x080fe40000200c5a */
[-C--:B------:R-:W-:Y:S02]  /*2340*/  HFMA2.BF16_V2 R77, R42.H1_H1, R65.reuse, R77 ;  /* 0x000000412a4d7231 */ /* 0x080fe40000200c4d */
[----:B------:R-:W-:Y:S02]  /*2350*/  HFMA2.BF16_V2 R73, R38.H1_H1, R65, R73 ;  /* 0x0000004126497231 */ /* 0x000fe40000200c49 */
[-C--:B------:R-:W-:Y:S02]  /*2360*/  HFMA2.BF16_V2 R41, R42.H0_H0, R75.reuse, R41 ;  /* 0x0000004b2a297231 */ /* 0x080fe40000200829 */
[----:B------:R-:W-:Y:S02]  /*2370*/  HFMA2.BF16_V2 R48, R50.H1_H1, R66, R48 ;  /* 0x0000004232307231 */ /* 0x000fe40000200c30 */
[----:B------:R-:W-:-:S02]  /*2380*/  HFMA2.BF16_V2 R53, R54.H0_H0, R75, R53 ;  /* 0x0000004b36357231 */ /* 0x000fc40000200835 */
[----:B------:R-:W-:Y:S02]  /*2390*/  HFMA2.BF16_V2 R78, R38.H0_H0, R75, R78 ;  /* 0x0000004b264e7231 */ /* 0x000fe4000020084e */
[----:B------:R-:W-:Y:S02]  /*23a0*/  HFMA2.BF16_V2 R56, R58.H1_H1, R66, R56 ;  /* 0x000000423a387231 */ /* 0x000fe40000200c38 */
[C---:B------:R-:W-:Y:S02]  /*23b0*/  HFMA2.BF16_V2 R27, R54.reuse.H1_H1, R64, R27 ;  /* 0x00000040361b7231 */ /* 0x040fe40000200c1b */
[-C--:B------:R-:W-:Y:S02]  /*23c0*/  HFMA2.BF16_V2 R52, R54.H1_H1, R66.reuse, R52 ;  /* 0x0000004236347231 */ /* 0x080fe40000200c34 */
[----:B------:R-:W-:Y:S02]  /*23d0*/  HFMA2.BF16_V2 R44, R46.H1_H1, R66, R44 ;  /* 0x000000422e2c7231 */ /* 0x000fe40000200c2c */
[----:B------:R-:W-:-:S02]  /*23e0*/  HFMA2.BF16_V2 R91, R50.H1_H1, R64, R91 ;  /* 0x00000040325b7231 */ /* 0x000fc40000200c5b */
[----:B------:R-:W-:Y:S02]  /*23f0*/  HFMA2.BF16_V2 R49, R50.H1_H1, R67, R49 ;  /* 0x0000004332317231 */ /* 0x000fe40000200c31 */
[-C--:B------:R-:W-:Y:S02]  /*2400*/  HFMA2.BF16_V2 R33, R42.H1_H1, R66.reuse, R40 ;  /* 0x000000422a217231 */ /* 0x080fe40000200c28 */
[----:B------:R-:W-:Y:S02]  /*2410*/  HFMA2.BF16_V2 R74, R38.H1_H1, R66, R74 ;  /* 0x00000042264a7231 */ /* 0x000fe40000200c4a */
[-C--:B------:R-:W-:Y:S02]  /*2420*/  HFMA2.BF16_V2 R88, R58.H1_H1, R64.reuse, R88 ;  /* 0x000000403a587231 */ /* 0x080fe40000200c58 */
[-C--:B------:R-:W-:Y:S02]  /*2430*/  HFMA2.BF16_V2 R36, R46.H1_H1, R64.reuse, R89 ;  /* 0x000000402e247231 */ /* 0x080fe40000200c59 */
[----:B------:R-:W-:-:S02]  /*2440*/  HFMA2.BF16_V2 R32, R42.H1_H1, R64, R32 ;  /* 0x000000402a207231 */ /* 0x000fc40000200c20 */
[----:B0-----:R-:W-:Y:S02]  /*2450*/  HFMA2.BF16_V2 R50, R31.H0_H0, R68, R37 ;  /* 0x000000441f327231 */ /* 0x001fe40000200825 */
[----:B------:R-:W-:Y:S02]  /*2460*/  HFMA2.BF16_V2 R66, R35.H0_H0, R69, R82 ;  /* 0x0000004523427231 */ /* 0x000fe40000200852 */
[-C--:B------:R-:W-:Y:S02]  /*2470*/  HFMA2.BF16_V2 R58, R58.H1_H1, R67.reuse, R57 ;  /* 0x000000433a3a7231 */ /* 0x080fe40000200c39 */
[----:B------:R-:W-:Y:S02]  /*2480*/  HFMA2.BF16_V2 R45, R46.H1_H1, R67, R45 ;  /* 0x000000432e2d7231 */ /* 0x000fe40000200c2d */
[----:B------:R-:W-:Y:S02]  /*2490*/  HFMA2.BF16_V2 R72, R38.H1_H1, R64, R72 ;  /* 0x0000004026487231 */ /* 0x000fe40000200c48 */
[----:B------:R-:W-:-:S02]  /*24a0*/  HFMA2.BF16_V2 R80, R31.H0_H0, R69, R80 ;  /* 0x000000451f507231 */ /* 0x000fc40000200850 */
[-C--:B------:R-:W-:Y:S02]  /*24b0*/  HFMA2.BF16_V2 R84, R59.H0_H0, R69.reuse, R84 ;  /* 0x000000453b547231 */ /* 0x080fe40000200854 */
[-C--:B------:R-:W-:Y:S02]  /*24c0*/  HFMA2.BF16_V2 R82, R55.H0_H0, R69.reuse, R86 ;  /* 0x0000004537527231 */ /* 0x080fe40000200856 */
[-C--:B------:R-:W-:Y:S02]  /*24d0*/  HFMA2.BF16_V2 R85, R47.H0_H0, R69.reuse, R85 ;  /* 0x000000452f557231 */ /* 0x080fe40000200855 */
[-C--:B------:R-:W-:Y:S02]  /*24e0*/  HFMA2.BF16_V2 R37, R51.H0_H0, R69.reuse, R90 ;  /* 0x0000004533257231 */ /* 0x080fe4000020085a */
[-C--:B------:R-:W-:Y:S02]  /*24f0*/  HFMA2.BF16_V2 R40, R43.H0_H0, R69.reuse, R77 ;  /* 0x000000452b287231 */ /* 0x080fe4000020084d */
[----:B------:R-:W-:-:S02]  /*2500*/  HFMA2.BF16_V2 R73, R39.H0_H0, R69, R73 ;  /* 0x0000004527497231 */ /* 0x000fc40000200849 */
[-C--:B------:R-:W-:Y:S02]  /*2510*/  HFMA2.BF16_V2 R28, R31.H0_H0, R70.reuse, R28 ;  /* 0x000000461f1c7231 */ /* 0x080fe4000020081c */
[----:B------:R-:W-:Y:S02]  /*2520*/  HFMA2.BF16_V2 R29, R35.H0_H0, R70, R29 ;  /* 0x00000046231d7231 */ /* 0x000fe4000020081d */
[-C--:B------:R-:W-:Y:S02]  /*2530*/  HFMA2.BF16_V2 R30, R31.H0_H0, R71.reuse, R30 ;  /* 0x000000471f1e7231 */ /* 0x080fe4000020081e */
[C---:B------:R-:W-:Y:S02]  /*2540*/  HFMA2.BF16_V2 R34, R35.reuse.H0_H0, R71, R34 ;  /* 0x0000004723227231 */ /* 0x040fe40000200822 */
[----:B------:R-:W-:Y:S02]  /*2550*/  HFMA2.BF16_V2 R46, R42.H1_H1, R67, R41 ;  /* 0x000000432a2e7231 */ /* 0x000fe40000200c29 */
[----:B------:R-:W-:-:S02]  /*2560*/  HFMA2.BF16_V2 R64, R35.H0_H0, R68, R81 ;  /* 0x0000004423407231 */ /* 0x000fc40000200851 */
[----:B------:R-:W-:Y:S02]  /*2570*/  HFMA2.BF16_V2 R69, R51.H0_H0, R70, R48 ;  /* 0x0000004633457231 */ /* 0x000fe40000200830 */
[-C--:B------:R-:W-:Y:S02]  /*2580*/  HFMA2.BF16_V2 R53, R54.H1_H1, R67.reuse, R53 ;  /* 0x0000004336357231 */ /* 0x080fe40000200c35 */
[----:B------:R-:W-:Y:S02]  /*2590*/  HFMA2.BF16_V2 R78, R38.H1_H1, R67, R78 ;  /* 0x00000043264e7231 */ /* 0x000fe40000200c4e */
[----:B------:R-:W-:Y:S02]  /*25a0*/  HFMA2.BF16_V2 R42, R55.H0_H0, R68, R27 ;  /* 0x00000044372a7231 */ /* 0x000fe4000020081b */
[-C--:B------:R-:W-:Y:S02]  /*25b0*/  HFMA2.BF16_V2 R56, R59.H0_H0, R70.reuse, R56 ;  /* 0x000000463b387231 */ /* 0x080fe40000200838 */
[----:B------:R-:W-:-:S02]  /*25c0*/  HFMA2.BF16_V2 R52, R55.H0_H0, R70, R52 ;  /* 0x0000004637347231 */ /* 0x000fc40000200834 */
[-C--:B------:R-:W-:Y:S02]  /*25d0*/  HFMA2.BF16_V2 R44, R47.H0_H0, R70.reuse, R44 ;  /* 0x000000462f2c7231 */ /* 0x080fe4000020082c */
[-C--:B------:R-:W-:Y:S02]  /*25e0*/  HFMA2.BF16_V2 R41, R43.H0_H0, R70.reuse, R33 ;  /* 0x000000462b297231 */ /* 0x080fe40000200821 */
[----:B------:R-:W-:Y:S02]  /*25f0*/  HFMA2.BF16_V2 R48, R39.H0_H0, R70, R74 ;  /* 0x0000004627307231 */ /* 0x000fe4000020084a */
[-C--:B------:R-:W-:Y:S02]  /*2600*/  HFMA2.BF16_V2 R67, R59.H0_H0, R68.reuse, R88 ;  /* 0x000000443b437231 */ /* 0x080fe40000200858 */
[-C--:B------:R-:W-:Y:S02]  /*2610*/  HFMA2.BF16_V2 R36, R47.H0_H0, R68.reuse, R36 ;  /* 0x000000442f247231 */ /* 0x080fe40000200824 */
[----:B------:R-:W-:-:S02]  /*2620*/  HFMA2.BF16_V2 R27, R51.H0_H0, R68, R91 ;  /* 0x00000044331b7231 */ /* 0x000fc4000020085b */
[-C--:B------:R-:W-:Y:S02]  /*2630*/  HFMA2.BF16_V2 R38, R43.H0_H0, R68.reuse, R32 ;  /* 0x000000442b267231 */ /* 0x080fe40000200820 */
[-C--:B------:R-:W-:Y:S02]  /*2640*/  HFMA2.BF16_V2 R70, R51.H0_H0, R71.reuse, R49 ;  /* 0x0000004733467231 */ /* 0x080fe40000200831 */
[----:B------:R-:W-:Y:S02]  /*2650*/  HFMA2.BF16_V2 R68, R39.H0_H0, R68, R72 ;  /* 0x0000004427447231 */ /* 0x000fe40000200848 */
[----:B------:R-:W-:Y:S02]  /*2660*/  HFMA2.BF16_V2 R58, R59.H0_H0, R71, R58 ;  /* 0x000000473b3a7231 */ /* 0x000fe4000020083a */
[C---:B--2---:R-:W-:Y:S02]  /*2670*/  HFMA2.BF16_V2 R49, R31.reuse.H1_H1, R60, R50 ;  /* 0x0000003c1f317231 */ /* 0x044fe40000200c32 */
[----:B------:R-:W-:-:S02]  /*2680*/  HFMA2.BF16_V2 R50, R31.H1_H1, R61, R80 ;  /* 0x0000003d1f327231 */ /* 0x000fc40000200c50 */
[C---:B------:R-:W-:Y:S02]  /*2690*/  HFMA2.BF16_V2 R65, R31.reuse.H1_H1, R62, R28 ;  /* 0x0000003e1f417231 */ /* 0x040fe40000200c1c */
[----:B------:R-:W-:Y:S02]  /*26a0*/  HFMA2.BF16_V2 R72, R31.H1_H1, R63, R30 ;  /* 0x0000003f1f487231 */ /* 0x000fe40000200c1e */
[C---:B------:R-:W-:Y:S02]  /*26b0*/  HFMA2.BF16_V2 R64, R35.reuse.H1_H1, R60, R64 ;  /* 0x0000003c23407231 */ /* 0x040fe40000200c40 */
[C---:B------:R-:W-:Y:S02]  /*26c0*/  HFMA2.BF16_V2 R66, R35.reuse.H1_H1, R61, R66 ;  /* 0x0000003d23427231 */ /* 0x040fe40000200c42 */
[C---:B------:R-:W-:Y:S02]  /*26d0*/  HFMA2.BF16_V2 R75, R35.reuse.H1_H1, R62, R29 ;  /* 0x0000003e234b7231 */ /* 0x040fe40000200c1d */
[----:B------:R-:W-:Y:S01]  /*26e0*/  HFMA2.BF16_V2 R76, R35.H1_H1, R63, R34 ;  /* 0x0000003f234c7231 */ /* 0x000fe20000200c22 */
[----:B------:R-:W-:Y:S01]  /*26f0*/  LDS.128 R28, [R23+0x10] ;  /* 0x00001000171c7984 */ /* 0x000fe20000000c00 */
[----:B------:R-:W-:-:S02]  /*2700*/  HFMA2.BF16_V2 R53, R55.H0_H0, R71, R53 ;  /* 0x0000004737357231 */ /* 0x000fc40000200835 */
[C---:B------:R-:W-:Y:S01]  /*2710*/  HFMA2.BF16_V2 R67, R59.reuse.H1_H1, R60, R67 ;  /* 0x0000003c3b437231 */ /* 0x040fe20000200c43 */
[----:B------:R-:W0:Y:S01]  /*2720*/  LDS.128 R32, [R24+0x880] ;  /* 0x0008800018207984 */ /* 0x000e220000000c00 */
[C---:B------:R-:W-:Y:S02]  /*2730*/  HFMA2.BF16_V2 R77, R59.reuse.H1_H1, R61, R84 ;  /* 0x0000003d3b4d7231 */ /* 0x040fe40000200c54 */
[C---:B------:R-:W-:Y:S02]  /*2740*/  HFMA2.BF16_V2 R83, R59.reuse.H1_H1, R62, R56 ;  /* 0x0000003e3b537231 */ /* 0x040fe40000200c38 */
[----:B------:R-:W-:Y:S02]  /*2750*/  HFMA2.BF16_V2 R87, R59.H1_H1, R63, R58 ;  /* 0x0000003f3b577231 */ /* 0x000fe40000200c3a */
[-C--:B------:R-:W-:Y:S01]  /*2760*/  HFMA2.BF16_V2 R86, R39.H0_H0, R71.reuse, R78 ;  /* 0x0000004727567231 */ /* 0x080fe2000020084e */
[----:B------:R-:W1:Y:S01]  /*2770*/  LDS.128 R56, [R24+0x990] ;  /* 0x0009900018387984 */ /* 0x000e620000000c00 */
[----:B------:R-:W-:-:S02]  /*2780*/  HFMA2.BF16_V2 R45, R47.H0_H0, R71, R45 ;  /* 0x000000472f2d7231 */ /* 0x000fc4000020082d */
[C---:B------:R-:W-:Y:S02]  /*2790*/  HFMA2.BF16_V2 R78, R55.reuse.H1_H1, R60, R42 ;  /* 0x0000003c374e7231 */ /* 0x040fe40000200c2a */
[C---:B------:R-:W-:Y:S02]  /*27a0*/  HFMA2.BF16_V2 R82, R55.reuse.H1_H1, R61, R82 ;  /* 0x0000003d37527231 */ /* 0x040fe40000200c52 */
[C---:B------:R-:W-:Y:S02]  /*27b0*/  HFMA2.BF16_V2 R84, R55.reuse.H1_H1, R62, R52 ;  /* 0x0000003e37547231 */ /* 0x040fe40000200c34 */
[----:B------:R-:W-:Y:S02]  /*27c0*/  HFMA2.BF16_V2 R89, R55.H1_H1, R63, R53 ;  /* 0x0000003f37597231 */ /* 0x000fe40000200c35 */
[----:B------:R-:W2:Y:S01]  /*27d0*/  LDS.128 R52, [R23+0x60] ;  /* 0x0000600017347984 */ /* 0x000ea20000000c00 */
[----:B------:R-:W-:Y:S02]  /*27e0*/  HFMA2.BF16_V2 R79, R43.H0_H0, R71, R46 ;  /* 0x000000472b4f7231 */ /* 0x000fe4000020082e */
[----:B------:R-:W-:-:S02]  /*27f0*/  HFMA2.BF16_V2 R81, R47.H1_H1, R60, R36 ;  /* 0x0000003c2f517231 */ /* 0x000fc40000200c24 */
[C---:B------:R-:W-:Y:S02]  /*2800*/  HFMA2.BF16_V2 R85, R47.reuse.H1_H1, R61, R85 ;  /* 0x0000003d2f557231 */ /* 0x040fe40000200c55 */
[C---:B------:R-:W-:Y:S02]  /*2810*/  HFMA2.BF16_V2 R88, R47.reuse.H1_H1, R62, R44 ;  /* 0x0000003e2f587231 */ /* 0x040fe40000200c2c */
[----:B------:R-:W-:Y:S02]  /*2820*/  HFMA2.BF16_V2 R91, R47.H1_H1, R63, R45 ;  /* 0x0000003f2f5b7231 */ /* 0x000fe40000200c2d */
[----:B------:R-:W3:Y:S01]  /*2830*/  LDS.128 R44, [R23+0xb0] ;  /* 0x0000b000172c7984 */ /* 0x000ee20000000c00 */
[C---:B------:R-:W-:Y:S02]  /*2840*/  HFMA2.BF16_V2 R68, R39.reuse.H1_H1, R60, R68 ;  /* 0x0000003c27447231 */ /* 0x040fe40000200c44 */
[C---:B------:R-:W-:Y:S02]  /*2850*/  HFMA2.BF16_V2 R73, R39.reuse.H1_H1, R61, R73 ;  /* 0x0000003d27497231 */ /* 0x040fe40000200c49 */
[----:B------:R-:W-:-:S02]  /*2860*/  HFMA2.BF16_V2 R80, R39.H1_H1, R62, R48 ;  /* 0x0000003e27507231 */ /* 0x000fc40000200c30 */
[----:B------:R-:W-:Y:S02]  /*2870*/  HFMA2.BF16_V2 R86, R39.H1_H1, R63, R86 ;  /* 0x0000003f27567231 */ /* 0x000fe40000200c56 */
[----:B------:R-:W-:Y:S02]  /*2880*/  HFMA2.BF16_V2 R36, R51.H1_H1, R61, R37 ;  /* 0x0000003d33247231 */ /* 0x000fe40000200c25 */
[C---:B0-----:R-:W-:Y:S02]  /*2890*/  HFMA2.BF16_V2 R49, R28.reuse.H0_H0, R32, R49 ;  /* 0x000000201c317231 */ /* 0x041fe40000200831 */
[C---:B------:R-:W-:Y:S02]  /*28a0*/  HFMA2.BF16_V2 R50, R28.reuse.H0_H0, R33, R50 ;  /* 0x000000211c327231 */ /* 0x040fe40000200832 */
[C---:B------:R-:W-:Y:S02]  /*28b0*/  HFMA2.BF16_V2 R65, R28.reuse.H0_H0, R34, R65 ;  /* 0x000000221c417231 */ /* 0x040fe40000200841 */
[----:B------:R-:W-:-:S02]  /*28c0*/  HFMA2.BF16_V2 R39, R28.H0_H0, R35, R72 ;  /* 0x000000231c277231 */ /* 0x000fc40000200848 */
[C---:B-1----:R-:W-:Y:S02]  /*28d0*/  HFMA2.BF16_V2 R90, R28.reuse.H1_H1, R56, R49 ;  /* 0x000000381c5a7231 */ /* 0x042fe40000200c31 */
[C---:B------:R-:W-:Y:S02]  /*28e0*/  HFMA2.BF16_V2 R74, R28.reuse.H1_H1, R57, R50 ;  /* 0x000000391c4a7231 */ /* 0x040fe40000200c32 */
[C---:B------:R-:W-:Y:S02]  /*28f0*/  HFMA2.BF16_V2 R72, R28.reuse.H1_H1, R58, R65 ;  /* 0x0000003a1c487231 */ /* 0x040fe40000200c41 */
[----:B------:R-:W-:Y:S02]  /*2900*/  HFMA2.BF16_V2 R37, R51.H1_H1, R62, R69 ;  /* 0x0000003e33257231 */ /* 0x000fe40000200c45 */
[----:B------:R-:W-:Y:S02]  /*2910*/  HFMA2.BF16_V2 R28, R28.H1_H1, R59, R39 ;  /* 0x0000003b1c1c7231 */ /* 0x000fe40000200c27 */
[----:B------:R-:W-:-:S02]  /*2920*/  HFMA2.BF16_V2 R38, R43.H1_H1, R60, R38 ;  /* 0x0000003c2b267231 */ /* 0x000fc40000200c26 */
[C---:B------:R-:W-:Y:S02]  /*2930*/  HFMA2.BF16_V2 R69, R43.reuse.H1_H1, R61, R40 ;  /* 0x0000003d2b457231 */ /* 0x040fe40000200c28 */
[C---:B------:R-:W-:Y:S02]  /*2940*/  HFMA2.BF16_V2 R71, R43.reuse.H1_H1, R62, R41 ;  /* 0x0000003e2b477231 */ /* 0x040fe40000200c29 */
[----:B------:R-:W-:Y:S02]  /*2950*/  HFMA2.BF16_V2 R79, R43.H1_H1, R63, R79 ;  /* 0x0000003f2b4f7231 */ /* 0x000fe40000200c4f */
[C---:B--2---:R-:W-:Y:S01]  /*2960*/  HFMA2.BF16_V2 R64, R52.reuse.H0_H0, R32, R64 ;  /* 0x0000002034407231 */ /* 0x044fe20000200840 */
[----:B------:R-:W0:Y:S01]  /*2970*/  LDS.128 R40, [R23+0x100] ;  /* 0x0001000017287984 */ /* 0x000e220000000c00 */
[C---:B------:R-:W-:Y:S02]  /*2980*/  HFMA2.BF16_V2 R66, R52.reuse.H0_H0, R33, R66 ;  /* 0x0000002134427231 */ /* 0x040fe40000200842 */
[----:B------:R-:W-:-:S02]  /*2990*/  HFMA2.BF16_V2 R39, R52.H0_H0, R34, R75 ;  /* 0x0000002234277231 */ /* 0x000fc4000020084b */
[C---:B------:R-:W-:Y:S02]  /*29a0*/  HFMA2.BF16_V2 R48, R52.reuse.H0_H0, R35, R76 ;  /* 0x0000002334307231 */ /* 0x040fe4000020084c */
[C---:B------:R-:W-:Y:S02]  /*29b0*/  HFMA2.BF16_V2 R92, R52.reuse.H1_H1, R56, R64 ;  /* 0x00000038345c7231 */ /* 0x040fe40000200c40 */
[C---:B------:R-:W-:Y:S02]  /*29c0*/  HFMA2.BF16_V2 R75, R52.reuse.H1_H1, R57, R66 ;  /* 0x00000039344b7231 */ /* 0x040fe40000200c42 */
[----:B------:R-:W-:Y:S02]  /*29d0*/  HFMA2.BF16_V2 R76, R52.H1_H1, R58, R39 ;  /* 0x0000003a344c7231 */ /* 0x000fe40000200c27 */
[C---:B------:R-:W-:Y:S02]  /*29e0*/  HFMA2.BF16_V2 R27, R51.reuse.H1_H1, R60, R27 ;  /* 0x0000003c331b7231 */ /* 0x040fe40000200c1b */
[----:B------:R-:W-:-:S02]  /*29f0*/  HFMA2.BF16_V2 R70, R51.H1_H1, R63, R70 ;  /* 0x0000003f33467231 */ /* 0x000fc40000200c46 */
[----:B------:R-:W-:Y:S01]  /*2a00*/  HFMA2.BF16_V2 R52, R52.H1_H1, R59, R48 ;  /* 0x0000003b34347231 */ /* 0x000fe20000200c30 */
[----:B------:R-:W1:Y:S01]  /*2a10*/  LDS.128 R60, [R23+0x150] ;  /* 0x00015000173c7984 */ /* 0x000e620000000c00 */
[C---:B---3--:R-:W-:Y:S02]  /*2a20*/  HFMA2.BF16_V2 R67, R44.reuse.H0_H0, R32, R67 ;  /* 0x000000202c437231 */ /* 0x048fe40000200843 */
[C---:B------:R-:W-:Y:S02]  /*2a30*/  HFMA2.BF16_V2 R77, R44.reuse.H0_H0, R33, R77 ;  /* 0x000000212c4d7231 */ /* 0x040fe4000020084d */
[C---:B------:R-:W-:Y:S02]  /*2a40*/  HFMA2.BF16_V2 R39, R44.reuse.H0_H0, R34, R83 ;  /* 0x000000222c277231 */ /* 0x040fe40000200853 */
[C---:B------:R-:W-:Y:S02]  /*2a50*/  HFMA2.BF16_V2 R48, R44.reuse.H0_H0, R35, R87 ;  /* 0x000000232c307231 */ /* 0x040fe40000200857 */
[----:B------:R-:W-:-:S02]  /*2a60*/  HFMA2.BF16_V2 R83, R44.H1_H1, R57, R77 ;  /* 0x000000392c537231 */ /* 0x000fc40000200c4d */
[C---:B------:R-:W-:Y:S02]  /*2a70*/  HFMA2.BF16_V2 R87, R44.reuse.H1_H1, R56, R67 ;  /* 0x000000382c577231 */ /* 0x040fe40000200c43 */
[C---:B------:R-:W-:Y:S01]  /*2a80*/  HFMA2.BF16_V2 R77, R44.reuse.H1_H1, R58, R39 ;  /* 0x0000003a2c4d7231 */ /* 0x040fe20000200c27 */
[----:B------:R-:W2:Y:S01]  /*2a90*/  LDS.128 R64, [R23+0x1a0] ;  /* 0x0001a00017407984 */ /* 0x000ea20000000c00 */
[----:B------:R-:W-:-:S03]  /*2aa0*/  HFMA2.BF16_V2 R44, R44.H1_H1, R59, R48 ;  /* 0x0000003b2c2c7231 */ /* 0x000fc60000200c30 */
[----:B------:R-:W3:Y:S01]  /*2ab0*/  LDS.128 R48, [R23+0x1f0] ;  /* 0x0001f00017307984 */ /* 0x000ee20000000c00 */
[C---:B0-----:R-:W-:Y:S02]  /*2ac0*/  HFMA2.BF16_V2 R78, R40.reuse.H0_H0, R32, R78 ;  /* 0x00000020284e7231 */ /* 0x041fe4000020084e */
[C---:B------:R-:W-:Y:S02]  /*2ad0*/  HFMA2.BF16_V2 R39, R40.reuse.H0_H0, R34, R84 ;  /* 0x0000002228277231 */ /* 0x040fe40000200854 */
[C---:B------:R-:W-:Y:S02]  /*2ae0*/  HFMA2.BF16_V2 R84, R40.reuse.H1_H1, R56, R78 ;  /* 0x0000003828547231 */ /* 0x040fe40000200c4e */
[C---:B------:R-:W-:Y:S02]  /*2af0*/  HFMA2.BF16_V2 R78, R40.reuse.H1_H1, R58, R39 ;  /* 0x0000003a284e7231 */ /* 0x040fe40000200c27 */
[C---:B------:R-:W-:Y:S02]  /*2b00*/  HFMA2.BF16_V2 R82, R40.reuse.H0_H0, R33, R82 ;  /* 0x0000002128527231 */ /* 0x040fe40000200852 */
[----:B------:R-:W-:-:S02]  /*2b10*/  HFMA2.BF16_V2 R89, R40.H0_H0, R35, R89 ;  /* 0x0000002328597231 */ /* 0x000fc40000200859 */
[C---:B------:R-:W-:Y:S02]  /*2b20*/  HFMA2.BF16_V2 R82, R40.reuse.H1_H1, R57, R82 ;  /* 0x0000003928527231 */ /* 0x040fe40000200c52 */
[----:B------:R-:W-:Y:S02]  /*2b30*/  HFMA2.BF16_V2 R40, R40.H1_H1, R59, R89 ;  /* 0x0000003b28287231 */ /* 0x000fe40000200c59 */
[C---:B-1----:R-:W-:Y:S02]  /*2b40*/  HFMA2.BF16_V2 R81, R60.reuse.H0_H0, R32, R81 ;  /* 0x000000203c517231 */ /* 0x042fe40000200851 */
[C---:B------:R-:W-:Y:S02]  /*2b50*/  HFMA2.BF16_V2 R39, R60.reuse.H0_H0, R34, R88 ;  /* 0x000000223c277231 */ /* 0x040fe40000200858 */
[C---:B------:R-:W-:Y:S02]  /*2b60*/  HFMA2.BF16_V2 R88, R60.reuse.H1_H1, R56, R81 ;  /* 0x000000383c587231 */ /* 0x040fe40000200c51 */
[----:B------:R-:W-:-:S02]  /*2b70*/  HFMA2.BF16_V2 R85, R60.H0_H0, R33, R85 ;  /* 0x000000213c557231 */ /* 0x000fc40000200855 */
[C---:B------:R-:W-:Y:S02]  /*2b80*/  HFMA2.BF16_V2 R81, R60.reuse.H1_H1, R58, R39 ;  /* 0x0000003a3c517231 */ /* 0x040fe40000200c27 */
[C---:B------:R-:W-:Y:S02]  /*2b90*/  HFMA2.BF16_V2 R91, R60.reuse.H0_H0, R35, R91 ;  /* 0x000000233c5b7231 */ /* 0x040fe4000020085b */
[----:B------:R-:W-:Y:S02]  /*2ba0*/  HFMA2.BF16_V2 R85, R60.H1_H1, R57, R85 ;  /* 0x000000393c557231 */ /* 0x000fe40000200c55 */
[C---:B--2---:R-:W-:Y:S02]  /*2bb0*/  HFMA2.BF16_V2 R27, R64.reuse.H0_H0, R32, R27 ;  /* 0x00000020401b7231 */ /* 0x044fe4000020081b */
[C---:B------:R-:W-:Y:S02]  /*2bc0*/  HFMA2.BF16_V2 R36, R64.reuse.H0_H0, R33, R36 ;  /* 0x0000002140247231 */ /* 0x040fe40000200824 */
[----:B------:R-:W-:-:S02]  /*2bd0*/  HFMA2.BF16_V2 R37, R64.H0_H0, R34, R37 ;  /* 0x0000002240257231 */ /* 0x000fc40000200825 */
[----:B------:R-:W-:Y:S02]  /*2be0*/  HFMA2.BF16_V2 R39, R64.H0_H0, R35, R70 ;  /* 0x0000002340277231 */ /* 0x000fe40000200846 */
[----:B---3--:R-:W-:Y:S02]  /*2bf0*/  HFMA2.BF16_V2 R38, R48.H0_H0, R32, R38 ;  /* 0x0000002030267231 */ /* 0x008fe40000200826 */
[----:B------:R-:W-:Y:S02]  /*2c00*/  HFMA2.BF16_V2 R89, R64.H1_H1, R56, R27 ;  /* 0x0000003840597231 */ /* 0x000fe40000200c1b */
[----:B------:R-:W-:Y:S02]  /*2c10*/  HFMA2.BF16_V2 R60, R60.H1_H1, R59, R91 ;  /* 0x0000003b3c3c7231 */ /* 0x000fe40000200c5b */
[C---:B------:R-:W-:Y:S02]  /*2c20*/  HFMA2.BF16_V2 R70, R64.reuse.H1_H1, R57, R36 ;  /* 0x0000003940467231 */ /* 0x040fe40000200c24 */
[----:B------:R-:W-:-:S02]  /*2c30*/  HFMA2.BF16_V2 R27, R64.H1_H1, R58, R37 ;  /* 0x0000003a401b7231 */ /* 0x000fc40000200c25 */
[----:B------:R-:W-:Y:S02]  /*2c40*/  HFMA2.BF16_V2 R64, R64.H1_H1, R59, R39 ;  /* 0x0000003b40407231 */ /* 0x000fe40000200c27 */
[C---:B------:R-:W-:Y:S02]  /*2c50*/  HFMA2.BF16_V2 R91, R48.reuse.H1_H1, R56, R38 ;  /* 0x00000038305b7231 */ /* 0x040fe40000200c26 */
[----:B------:R-:W0:Y:S01]  /*2c60*/  LDS.128 R36, [R23+0x240] ;  /* 0x0002400017247984 */ /* 0x000e220000000c00 */
[C---:B------:R-:W-:Y:S02]  /*2c70*/  HFMA2.BF16_V2 R69, R48.reuse.H0_H0, R33, R69 ;  /* 0x0000002130457231 */ /* 0x040fe40000200845 */
[C---:B------:R-:W-:Y:S02]  /*2c80*/  HFMA2.BF16_V2 R71, R48.reuse.H0_H0, R34, R71 ;  /* 0x0000002230477231 */ /* 0x040fe40000200847 */
[C---:B------:R-:W-:Y:S02]  /*2c90*/  HFMA2.BF16_V2 R79, R48.reuse.H0_H0, R35, R79 ;  /* 0x00000023304f7231 */ /* 0x040fe4000020084f */
[----:B------:R-:W-:-:S02]  /*2ca0*/  HFMA2.BF16_V2 R93, R48.H1_H1, R57, R69 ;  /* 0x00000039305d7231 */ /* 0x000fc40000200c45 */
[C---:B------:R-:W-:Y:S02]  /*2cb0*/  HFMA2.BF16_V2 R69, R48.reuse.H1_H1, R58, R71 ;  /* 0x0000003a30457231 */ /* 0x040fe40000200c47 */
[----:B------:R-:W-:Y:S02]  /*2cc0*/  HFMA2.BF16_V2 R48, R48.H1_H1, R59, R79 ;  /* 0x0000003b30307231 */ /* 0x000fe40000200c4f */
[C---:B0-----:R-:W-:Y:S02]  /*2cd0*/  HFMA2.BF16_V2 R68, R36.reuse.H0_H0, R32, R68 ;  /* 0x0000002024447231 */ /* 0x041fe40000200844 */
[C---:B------:R-:W-:Y:S02]  /*2ce0*/  HFMA2.BF16_V2 R73, R36.reuse.H0_H0, R33, R73 ;  /* 0x0000002124497231 */ /* 0x040fe40000200849 */
[C---:B------:R-:W-:Y:S02]  /*2cf0*/  HFMA2.BF16_V2 R80, R36.reuse.H0_H0, R34, R80 ;  /* 0x0000002224507231 */ /* 0x040fe40000200850 */
[----:B------:R-:W-:-:S02]  /*2d00*/  HFMA2.BF16_V2 R86, R36.H0_H0, R35, R86 ;  /* 0x0000002324567231 */ /* 0x000fc40000200856 */
[----:B------:R-:W0:Y:S01]  /*2d10*/  LDS.128 R32, [R24+0xaa0] ;  /* 0x000aa00018207984 */ /* 0x000e220000000c00 */
[C---:B------:R-:W-:Y:S02]  /*2d20*/  HFMA2.BF16_V2 R71, R36.reuse.H1_H1, R56, R68 ;  /* 0x0000003824477231 */ /* 0x040fe40000200c44 */
[C---:B------:R-:W-:Y:S02]  /*2d30*/  HFMA2.BF16_V2 R79, R36.reuse.H1_H1, R57, R73 ;  /* 0x00000039244f7231 */ /* 0x040fe40000200c49 */
[C---:B------:R-:W-:Y:S02]  /*2d40*/  HFMA2.BF16_V2 R80, R36.reuse.H1_H1, R58, R80 ;  /* 0x0000003a24507231 */ /* 0x040fe40000200c50 */
[----:B------:R-:W-:Y:S02]  /*2d50*/  HFMA2.BF16_V2 R86, R36.H1_H1, R59, R86 ;  /* 0x0000003b24567231 */ /* 0x000fe40000200c56 */
[----:B------:R-:W1:Y:S01]  /*2d60*/  LDS.128 R56, [R24+0xbb0] ;  /* 0x000bb00018387984 */ /* 0x000e620000000c00 */
[----:B0-----:R-:W-:-:S02]  /*2d70*/  HFMA2.BF16_V2 R90, R29.H0_H0, R32, R90 ;  /* 0x000000201d5a7231 */ /* 0x001fc4000020085a */
[-C--:B------:R-:W-:Y:S02]  /*2d80*/  HFMA2.BF16_V2 R92, R53.H0_H0, R32.reuse, R92 ;  /* 0x00000020355c7231 */ /* 0x080fe4000020085c */
[-C--:B------:R-:W-:Y:S02]  /*2d90*/  HFMA2.BF16_V2 R87, R45.H0_H0, R32.reuse, R87 ;  /* 0x000000202d577231 */ /* 0x080fe40000200857 */
[-C--:B------:R-:W-:Y:S02]  /*2da0*/  HFMA2.BF16_V2 R84, R41.H0_H0, R32.reuse, R84 ;  /* 0x0000002029547231 */ /* 0x080fe40000200854 */
[-C--:B------:R-:W-:Y:S02]  /*2db0*/  HFMA2.BF16_V2 R88, R61.H0_H0, R32.reuse, R88 ;  /* 0x000000203d587231 */ /* 0x080fe40000200858 */
[-C--:B------:R-:W-:Y:S02]  /*2dc0*/  HFMA2.BF16_V2 R68, R65.H0_H0, R32.reuse, R89 ;  /* 0x0000002041447231 */ /* 0x080fe40000200859 */
[----:B------:R-:W-:-:S02]  /*2dd0*/  HFMA2.BF16_V2 R36, R49.H0_H0, R32, R91 ;  /* 0x0000002031247231 */ /* 0x000fc4000020085b */
[----:B------:R-:W-:Y:S02]  /*2de0*/  HFMA2.BF16_V2 R71, R37.H0_H0, R32, R71 ;  /* 0x0000002025477231 */ /* 0x000fe40000200847 */
[-C--:B------:R-:W-:Y:S02]  /*2df0*/  HFMA2.BF16_V2 R32, R29.H0_H0, R33.reuse, R74 ;  /* 0x000000211d207231 */ /* 0x080fe4000020084a */
[-C--:B------:R-:W-:Y:S02]  /*2e00*/  HFMA2.BF16_V2 R75, R53.H0_H0, R33.reuse, R75 ;  /* 0x00000021354b7231 */ /* 0x080fe4000020084b */
[-C--:B------:R-:W-:Y:S02]  /*2e10*/  HFMA2.BF16_V2 R83, R45.H0_H0, R33.reuse, R83 ;  /* 0x000000212d537231 */ /* 0x080fe40000200853 */
[-C--:B------:R-:W-:Y:S02]  /*2e20*/  HFMA2.BF16_V2 R82, R41.H0_H0, R33.reuse, R82 ;  /* 0x0000002129527231 */ /* 0x080fe40000200852 */
[----:B------:R-:W-:-:S02]  /*2e30*/  HFMA2.BF16_V2 R85, R61.H0_H0, R33, R85 ;  /* 0x000000213d557231 */ /* 0x000fc40000200855 */
[-C--:B------:R-:W-:Y:S02]  /*2e40*/  HFMA2.BF16_V2 R70, R65.H0_H0, R33.reuse, R70 ;  /* 0x0000002141467231 */ /* 0x080fe40000200846 */
[-C--:B------:R-:W-:Y:S02]  /*2e50*/  HFMA2.BF16_V2 R73, R49.H0_H0, R33.reuse, R93 ;  /* 0x0000002131497231 */ /* 0x080fe4000020085d */
[----:B------:R-:W-:Y:S02]  /*2e60*/  HFMA2.BF16_V2 R74, R37.H0_H0, R33, R79 ;  /* 0x00000021254a7231 */ /* 0x000fe4000020084f */
[CC--:B------:R-:W-:Y:S02]  /*2e70*/  HFMA2.BF16_V2 R72, R29.reuse.H0_H0, R34.reuse, R72 ;  /* 0x000000221d487231 */ /* 0x0c0fe40000200848 */
[----:B------:R-:W-:Y:S02]  /*2e80*/  HFMA2.BF16_V2 R33, R29.H0_H0, R35, R28 ;  /* 0x000000231d217231 */ /* 0x000fe4000020081c */
[----:B------:R-:W-:-:S02]  /*2e90*/  HFMA2.BF16_V2 R91, R65.H0_H0, R34, R27 ;  /* 0x00000022415b7231 */ /* 0x000fc4000020081b */
[-C--:B------:R-:W-:Y:S02]  /*2ea0*/  HFMA2.BF16_V2 R27, R37.H0_H0, R34.reuse, R80 ;  /* 0x00000022251b7231 */ /* 0x080fe40000200850 */
[C---:B------:R-:W-:Y:S02]  /*2eb0*/  HFMA2.BF16_V2 R80, R41.reuse.H0_H0, R35, R40 ;  /* 0x0000002329507231 */ /* 0x040fe40000200828 */
[----:B------:R-:W-:Y:S02]  /*2ec0*/  HFMA2.BF16_V2 R79, R41.H0_H0, R34, R78 ;  /* 0x00000022294f7231 */ /* 0x000fe4000020084e */
[C---:B-1----:R-:W-:Y:S02]  /*2ed0*/  HFMA2.BF16_V2 R90, R29.reuse.H1_H1, R56, R90 ;  /* 0x000000381d5a7231 */ /* 0x042fe40000200c5a */
[C---:B------:R-:W-:Y:S02]  /*2ee0*/  HFMA2.BF16_V2 R40, R29.reuse.H1_H1, R57, R32 ;  /* 0x000000391d287231 */ /* 0x040fe40000200c20 */
[----:B------:R-:W-:-:S02]  /*2ef0*/  HFMA2.BF16_V2 R28, R29.H1_H1, R58, R72 ;  /* 0x0000003a1d1c7231 */ /* 0x000fc40000200c48 */
[-C--:B------:R-:W-:Y:S02]  /*2f00*/  HFMA2.BF16_V2 R76, R53.H0_H0, R34.reuse, R76 ;  /* 0x00000022354c7231 */ /* 0x080fe4000020084c */
[-C--:B------:R-:W-:Y:S02]  /*2f10*/  HFMA2.BF16_V2 R77, R45.H0_H0, R34.reuse, R77 ;  /* 0x000000222d4d7231 */ /* 0x080fe4000020084d */
[-C--:B------:R-:W-:Y:S02]  /*2f20*/  HFMA2.BF16_V2 R81, R61.H0_H0, R34.reuse, R81 ;  /* 0x000000223d517231 */ /* 0x080fe40000200851 */
[----:B------:R-:W-:Y:S02]  /*2f30*/  HFMA2.BF16_V2 R69, R49.H0_H0, R34, R69 ;  /* 0x0000002231457231 */ /* 0x000fe40000200845 */
[-C--:B------:R-:W-:Y:S02]  /*2f40*/  HFMA2.BF16_V2 R52, R53.H0_H0, R35.reuse, R52 ;  /* 0x0000002335347231 */ /* 0x080fe40000200834 */
[----:B------:R-:W-:-:S02]  /*2f50*/  HFMA2.BF16_V2 R78, R45.H0_H0, R35, R44 ;  /* 0x000000232d4e7231 */ /* 0x000fc4000020082c */
[-C--:B------:R-:W-:Y:S02]  /*2f60*/  HFMA2.BF16_V2 R89, R61.H0_H0, R35.reuse, R60 ;  /* 0x000000233d597231 */ /* 0x080fe4000020083c */
[-C--:B------:R-:W-:Y:S02]  /*2f70*/  HFMA2.BF16_V2 R64, R65.H0_H0, R35.reuse, R64 ;  /* 0x0000002341407231 */ /* 0x080fe40000200840 */
[-C--:B------:R-:W-:Y:S02]  /*2f80*/  HFMA2.BF16_V2 R93, R49.H0_H0, R35.reuse, R48 ;  /* 0x00000023315d7231 */ /* 0x080fe40000200830 */
[----:B------:R-:W-:Y:S02]  /*2f90*/  HFMA2.BF16_V2 R86, R37.H0_H0, R35, R86 ;  /* 0x0000002325567231 */ /* 0x000fe40000200856 */
[----:B------:R-:W-:Y:S02]  /*2fa0*/  HFMA2.BF16_V2 R29, R29.H1_H1, R59, R33 ;  /* 0x0000003b1d1d7231 */ /* 0x000fe40000200c21 */
[----:B------:R-:W0:Y:S01]  /*2fb0*/  LDS.128 R32, [R24+0xcc0] ;  /* 0x000cc00018207984 */ /* 0x000e220000000c00 */
[----:B------:R-:W-:-:S02]  /*2fc0*/  HFMA2.BF16_V2 R68, R65.H1_H1, R56, R68 ;  /* 0x0000003841447231 */ /* 0x000fc40000200c44 */
[C---:B------:R-:W-:Y:S02]  /*2fd0*/  HFMA2.BF16_V2 R70, R65.reuse.H1_H1, R57, R70 ;  /* 0x0000003941467231 */ /* 0x040fe40000200c46 */
[C---:B------:R-:W-:Y:S02]  /*2fe0*/  HFMA2.BF16_V2 R91, R65.reuse.H1_H1, R58, R91 ;  /* 0x0000003a415b7231 */ /* 0x040fe40000200c5b */
[----:B------:R-:W-:Y:S02]  /*2ff0*/  HFMA2.BF16_V2 R65, R65.H1_H1, R59, R64 ;  /* 0x0000003b41417231 */ /* 0x000fe40000200c40 */
[-C--:B------:R-:W-:Y:S02]  /*3000*/  HFMA2.BF16_V2 R48, R53.H1_H1, R57.reuse, R75 ;  /* 0x0000003935307231 */ /* 0x080fe40000200c4b */
[-C--:B------:R-:W-:Y:S02]  /*3010*/  HFMA2.BF16_V2 R83, R45.H1_H1, R57.reuse, R83 ;  /* 0x000000392d537231 */ /* 0x080fe40000200c53 */
[----:B------:R-:W-:-:S02]  /*3020*/  HFMA2.BF16_V2 R82, R41.H1_H1, R57, R82 ;  /* 0x0000003929527231 */ /* 0x000fc40000200c52 */
[-C--:B------:R-:W-:Y:S02]  /*3030*/  HFMA2.BF16_V2 R85, R61.H1_H1, R57.reuse, R85 ;  /* 0x000000393d557231 */ /* 0x080fe40000200c55 */
[-C--:B------:R-:W-:Y:S02]  /*3040*/  HFMA2.BF16_V2 R64, R49.H1_H1, R57.reuse, R73 ;  /* 0x0000003931407231 */ /* 0x080fe40000200c49 */
[----:B------:R-:W-:Y:S02]  /*3050*/  HFMA2.BF16_V2 R57, R37.H1_H1, R57, R74 ;  /* 0x0000003925397231 */ /* 0x000fe40000200c4a */
[----:B------:R-:W1:Y:S01]  /*3060*/  LDS.128 R72, [R24+0xdd0] ;  /* 0x000dd00018487984 */ /* 0x000e620000000c00 */
[C---:B------:R-:W-:Y:S02]  /*3070*/  HFMA2.BF16_V2 R92, R53.reuse.H1_H1, R56, R92 ;  /* 0x00000038355c7231 */ /* 0x040fe40000200c5c */
[C---:B------:R-:W-:Y:S02]  /*3080*/  HFMA2.BF16_V2 R44, R53.reuse.H1_H1, R58, R76 ;  /* 0x0000003a352c7231 */ /* 0x040fe40000200c4c */
[----:B------:R-:W-:-:S02]  /*3090*/  HFMA2.BF16_V2 R53, R53.H1_H1, R59, R52 ;  /* 0x0000003b35357231 */ /* 0x000fc40000200c34 */
[-C--:B------:R-:W-:Y:S02]  /*30a0*/  HFMA2.BF16_V2 R52, R45.H1_H1, R58.reuse, R77 ;  /* 0x0000003a2d347231 */ /* 0x080fe40000200c4d */
[-C--:B------:R-:W-:Y:S02]  /*30b0*/  HFMA2.BF16_V2 R60, R41.H1_H1, R58.reuse, R79 ;  /* 0x0000003a293c7231 */ /* 0x080fe40000200c4f */
[-C--:B------:R-:W-:Y:S02]  /*30c0*/  HFMA2.BF16_V2 R81, R61.H1_H1, R58.reuse, R81 ;  /* 0x0000003a3d517231 */ /* 0x080fe40000200c51 */
[C---:B------:R-:W-:Y:S02]  /*30d0*/  HFMA2.BF16_V2 R69, R49.reuse.H1_H1, R58, R69 ;  /* 0x0000003a31457231 */ /* 0x040fe40000200c45 */
[C---:B------:R-:W-:Y:S02]  /*30e0*/  HFMA2.BF16_V2 R36, R49.reuse.H1_H1, R56, R36 ;  /* 0x0000003831247231 */ /* 0x040fe40000200c24 */
[----:B------:R-:W-:-:S02]  /*30f0*/  HFMA2.BF16_V2 R93, R49.H1_H1, R59, R93 ;  /* 0x0000003b315d7231 */ /* 0x000fc40000200c5d */
[----:B------:R-:W-:Y:S02]  /*3100*/  HFMA2.BF16_V2 R58, R37.H1_H1, R58, R27 ;  /* 0x0000003a253a7231 */ /* 0x000fe40000200c1b */
[----:B0-----:R-:W-:Y:S02]  /*3110*/  HFMA2.BF16_V2 R49, R66.H0_H0, R32, R68 ;  /* 0x0000002042317231 */ /* 0x001fe40000200844 */
[-C--:B------:R-:W-:Y:S02]  /*3120*/  HFMA2.BF16_V2 R87, R45.H1_H1, R56.reuse, R87 ;  /* 0x000000382d577231 */ /* 0x080fe40000200c57 */
[-C--:B------:R-:W-:Y:S02]  /*3130*/  HFMA2.BF16_V2 R84, R41.H1_H1, R56.reuse, R84 ;  /* 0x0000003829547231 */ /* 0x080fe40000200c54 */
[----:B------:R-:W-:Y:S02]  /*3140*/  HFMA2.BF16_V2 R88, R61.H1_H1, R56, R88 ;  /* 0x000000383d587231 */ /* 0x000fe40000200c58 */
[----:B------:R-:W-:-:S02]  /*3150*/  HFMA2.BF16_V2 R68, R30.H0_H0, R33, R40 ;  /* 0x000000211e447231 */ /* 0x000fc40000200828 */
[-C--:B------:R-:W-:Y:S02]  /*3160*/  HFMA2.BF16_V2 R45, R45.H1_H1, R59.reuse, R78 ;  /* 0x0000003b2d2d7231 */ /* 0x080fe40000200c4e */
[-C--:B------:R-:W-:Y:S02]  /*3170*/  HFMA2.BF16_V2 R41, R41.H1_H1, R59.reuse, R80 ;  /* 0x0000003b29297231 */ /* 0x080fe40000200c50 */
[-C--:B------:R-:W-:Y:S02]  /*3180*/  HFMA2.BF16_V2 R61, R61.H1_H1, R59.reuse, R89 ;  /* 0x0000003b3d3d7231 */ /* 0x080fe40000200c59 */
[----:B------:R-:W-:Y:S02]  /*3190*/  HFMA2.BF16_V2 R86, R37.H1_H1, R59, R86 ;  /* 0x0000003b25567231 */ /* 0x000fe40000200c56 */
[----:B------:R-:W-:Y:S02]  /*31a0*/  HFMA2.BF16_V2 R40, R50.H0_H0, R33, R64 ;  /* 0x0000002132287231 */ /* 0x000fe40000200840 */
        /* <DEDUP_REMOVED lines=10> */
[-C--:B------:R-:W-:Y:S02]  /*3250*/  HFMA2.BF16_V2 R83, R46.H0_H0, R33.reuse, R83 ;  /* 0x000000212e537231 */ /* 0x080fe40000200853 */
[-C--:B------:R-:W-:Y:S02]  /*3260*/  HFMA2.BF16_V2 R82, R42.H0_H0, R33.reuse, R82 ;  /* 0x000000212a527231 */ /* 0x080fe40000200852 */
[----:B------:R-:W-:-:S02]  /*3270*/  HFMA2.BF16_V2 R85, R62.H0_H0, R33, R85 ;  /* 0x000000213e557231 */ /* 0x000fc40000200855 */
[----:B------:R-:W-:Y:S02]  /*3280*/  HFMA2.BF16_V2 R70, R66.H0_H0, R33, R70 ;  /* 0x0000002142467231 */ /* 0x000fe40000200846 */
[----:B------:R-:W-:Y:S02]  /*3290*/  HFMA2.BF16_V2 R34, R30.H0_H0, R35, R29 ;  /* 0x000000231e227231 */ /* 0x000fe4000020081d */
[----:B------:R-:W-:Y:S02]  /*32a0*/  HFMA2.BF16_V2 R71, R37.H1_H1, R56, R71 ;  /* 0x0000003825477231 */ /* 0x000fe40000200c47 */
        /* <DEDUP_REMOVED lines=8> */
[----:B------:R-:W-:Y:S02]  /*3330*/  HFMA2.BF16_V2 R86, R38.H0_H0, R35, R86 ;  /* 0x0000002326567231 */ /* 0x000fe40000200856 */
[----:B-1----:R-:W-:-:S02]  /*3340*/  HFMA2.BF16_V2 R90, R30.H1_H1, R72, R90 ;  /* 0x000000481e5a7231 */ /* 0x002fc40000200c5a */
[C---:B------:R-:W-:Y:S02]  /*3350*/  HFMA2.BF16_V2 R35, R30.reuse.H1_H1, R73, R68 ;  /* 0x000000491e237231 */ /* 0x040fe40000200c44 */
[C---:B------:R-:W-:Y:S02]  /*3360*/  HFMA2.BF16_V2 R29, R30.reuse.H1_H1, R74, R28 ;  /* 0x0000004a1e1d7231 */ /* 0x040fe40000200c1c */
[----:B------:R-:W-:Y:S02]  /*3370*/  HFMA2.BF16_V2 R30, R30.H1_H1, R75, R34 ;  /* 0x0000004b1e1e7231 */ /* 0x000fe40000200c22 */
[-C--:B------:R-:W-:Y:S02]  /*3380*/  HFMA2.BF16_V2 R92, R54.H0_H0, R32.reuse, R92 ;  /* 0x00000020365c7231 */ /* 0x080fe4000020085c */
[-C--:B------:R-:W-:Y:S02]  /*3390*/  HFMA2.BF16_V2 R87, R46.H0_H0, R32.reuse, R87 ;  /* 0x000000202e577231 */ /* 0x080fe40000200857 */
[----:B------:R-:W-:-:S02]  /*33a0*/  HFMA2.BF16_V2 R27, R42.H0_H0, R32, R84 ;  /* 0x000000202a1b7231 */ /* 0x000fc40000200854 */
[-C--:B------:R-:W-:Y:S02]  /*33b0*/  HFMA2.BF16_V2 R37, R62.H0_H0, R32.reuse, R88 ;  /* 0x000000203e257231 */ /* 0x080fe40000200858 */
[----:B------:R-:W-:Y:S02]  /*33c0*/  HFMA2.BF16_V2 R36, R50.H0_H0, R32, R36 ;  /* 0x0000002032247231 */ /* 0x000fe40000200824 */
[----:B------:R-:W-:Y:S02]  /*33d0*/  HFMA2.BF16_V2 R34, R42.H1_H1, R74, R60 ;  /* 0x0000004a2a227231 */ /* 0x000fe40000200c3c */
[----:B------:R-:W-:Y:S02]  /*33e0*/  HFMA2.BF16_V2 R32, R38.H0_H0, R32, R71 ;  /* 0x0000002026207231 */ /* 0x000fe40000200847 */
[----:B------:R-:W-:Y:S02]  /*33f0*/  HFMA2.BF16_V2 R60, R66.H1_H1, R73, R70 ;  /* 0x00000049423c7231 */ /* 0x000fe40000200c46 */
[----:B------:R-:W1:Y:S01]  /*3400*/  LDS.128 R68, [R24+0xff0] ;  /* 0x000ff00018447984 */ /* 0x000e620000000c00 */
[----:B------:R-:W-:-:S02]  /*3410*/  HFMA2.BF16_V2 R28, R54.H1_H1, R74, R44 ;  /* 0x0000004a361c7231 */ /* 0x000fc40000200c2c */
[C---:B------:R-:W-:Y:S02]  /*3420*/  HFMA2.BF16_V2 R87, R46.reuse.H1_H1, R72, R87 ;  /* 0x000000482e577231 */ /* 0x040fe40000200c57 */
[C---:B------:R-:W-:Y:S02]  /*3430*/  HFMA2.BF16_V2 R83, R46.reuse.H1_H1, R73, R83 ;  /* 0x000000492e537231 */ /* 0x040fe40000200c53 */
[----:B------:R-:W-:Y:S02]  /*3440*/  HFMA2.BF16_V2 R52, R46.H1_H1, R74, R52 ;  /* 0x0000004a2e347231 */ /* 0x000fe40000200c34 */
[-C--:B------:R-:W-:Y:S02]  /*3450*/  HFMA2.BF16_V2 R27, R42.H1_H1, R72.reuse, R27 ;  /* 0x000000482a1b7231 */ /* 0x080fe40000200c1b */
[----:B------:R-:W-:Y:S02]  /*3460*/  HFMA2.BF16_V2 R46, R46.H1_H1, R75, R45 ;  /* 0x0000004b2e2e7231 */ /* 0x000fe40000200c2d */
[----:B------:R-:W-:-:S02]  /*3470*/  HFMA2.BF16_V2 R37, R62.H1_H1, R72, R37 ;  /* 0x000000483e257231 */ /* 0x000fc40000200c25 */
[CC--:B------:R-:W-:Y:S02]  /*3480*/  HFMA2.BF16_V2 R49, R66.reuse.H1_H1, R72.reuse, R49 ;  /* 0x0000004842317231 */ /* 0x0c0fe40000200c31 */
[----:B------:R-:W-:Y:S02]  /*3490*/  HFMA2.BF16_V2 R65, R66.H1_H1, R75, R65 ;  /* 0x0000004b42417231 */ /* 0x000fe40000200c41 */
[-C--:B------:R-:W-:Y:S02]  /*34a0*/  HFMA2.BF16_V2 R36, R50.H1_H1, R72.reuse, R36 ;  /* 0x0000004832247231 */ /* 0x080fe40000200c24 */
[C---:B------:R-:W-:Y:S02]  /*34b0*/  HFMA2.BF16_V2 R32, R38.reuse.H1_H1, R72, R32 ;  /* 0x0000004826207231 */ /* 0x040fe40000200c20 */
[----:B------:R-:W-:Y:S02]  /*34c0*/  HFMA2.BF16_V2 R33, R38.H1_H1, R73, R33 ;  /* 0x0000004926217231 */ /* 0x000fe40000200c21 */
[----:B0-----:R-:W-:-:S02]  /*34d0*/  HFMA2.BF16_V2 R35, R31.H0_H0, R57, R35 ;  /* 0x000000391f237231 */ /* 0x001fc40000200823 */
[-C--:B------:R-:W-:Y:S02]  /*34e0*/  HFMA2.BF16_V2 R29, R31.H0_H0, R58.reuse, R29 ;  /* 0x0000003a1f1d7231 */ /* 0x080fe4000020081d */
[----:B------:R-:W-:Y:S02]  /*34f0*/  HFMA2.BF16_V2 R28, R55.H0_H0, R58, R28 ;  /* 0x0000003a371c7231 */ /* 0x000fe4000020081c */
[C---:B------:R-:W-:Y:S02]  /*3500*/  HFMA2.BF16_V2 R30, R31.reuse.H0_H0, R59, R30 ;  /* 0x0000003b1f1e7231 */ /* 0x040fe4000020081e */
[C---:B------:R-:W-:Y:S02]  /*3510*/  HFMA2.BF16_V2 R82, R42.reuse.H1_H1, R73, R82 ;  /* 0x000000492a527231 */ /* 0x040fe40000200c52 */
[----:B------:R-:W-:Y:S02]  /*3520*/  HFMA2.BF16_V2 R90, R31.H0_H0, R56, R90 ;  /* 0x000000381f5a7231 */ /* 0x000fe4000020085a */
[----:B------:R-:W-:-:S02]  /*3530*/  HFMA2.BF16_V2 R42, R42.H1_H1, R75, R41 ;  /* 0x0000004b2a2a7231 */ /* 0x000fc40000200c29 */
[C---:B------:R-:W-:Y:S02]  /*3540*/  HFMA2.BF16_V2 R92, R54.reuse.H1_H1, R72, R92 ;  /* 0x00000048365c7231 */ /* 0x040fe40000200c5c */
[-C--:B------:R-:W-:Y:S02]  /*3550*/  HFMA2.BF16_V2 R48, R54.H1_H1, R73.reuse, R48 ;  /* 0x0000004936307231 */ /* 0x080fe40000200c30 */
[C---:B------:R-:W-:Y:S02]  /*3560*/  HFMA2.BF16_V2 R85, R62.reuse.H1_H1, R73, R85 ;  /* 0x000000493e557231 */ /* 0x040fe40000200c55 */
[C---:B------:R-:W-:Y:S02]  /*3570*/  HFMA2.BF16_V2 R81, R62.reuse.H1_H1, R74, R81 ;  /* 0x0000004a3e517231 */ /* 0x040fe40000200c51 */
[----:B------:R-:W-:Y:S02]  /*3580*/  HFMA2.BF16_V2 R61, R62.H1_H1, R75, R61 ;  /* 0x0000004b3e3d7231 */ /* 0x000fe40000200c3d */
[----:B------:R-:W-:-:S02]  /*3590*/  HFMA2.BF16_V2 R44, R50.H1_H1, R73, R40 ;  /* 0x00000049322c7231 */ /* 0x000fc40000200c28 */
[----:B------:R-:W-:Y:S02]  /*35a0*/  HFMA2.BF16_V2 R41, R43.H0_H0, R56, R27 ;  /* 0x000000382b297231 */ /* 0x000fe4000020081b */
[-C--:B------:R-:W-:Y:S02]  /*35b0*/  HFMA2.BF16_V2 R54, R54.H1_H1, R75.reuse, R53 ;  /* 0x0000004b36367231 */ /* 0x080fe40000200c35 */
[-C--:B------:R-:W-:Y:S02]  /*35c0*/  HFMA2.BF16_V2 R91, R66.H1_H1, R74.reuse, R91 ;  /* 0x0000004a425b7231 */ /* 0x080fe40000200c5b */
[CC--:B------:R-:W-:Y:S02]  /*35d0*/  HFMA2.BF16_V2 R64, R50.reuse.H1_H1, R74.reuse, R64 ;  /* 0x0000004a32407231 */ /* 0x0c0fe40000200c40 */
[----:B------:R-:W-:Y:S02]  /*35e0*/  HFMA2.BF16_V2 R93, R50.H1_H1, R75, R93 ;  /* 0x0000004b325d7231 */ /* 0x000fe40000200c5d */
[----:B------:R-:W-:-:S02]  /*35f0*/  HFMA2.BF16_V2 R76, R38.H1_H1, R74, R76 ;  /* 0x0000004a264c7231 */ /* 0x000fc40000200c4c */
[----:B------:R-:W-:Y:S02]  /*3600*/  HFMA2.BF16_V2 R86, R38.H1_H1, R75, R86 ;  /* 0x0000004b26567231 */ /* 0x000fe40000200c56 */
[-C--:B------:R-:W-:Y:S02]  /*3610*/  HFMA2.BF16_V2 R40, R63.H0_H0, R56.reuse, R37 ;  /* 0x000000383f287231 */ /* 0x080fe40000200825 */
[-C--:B------:R-:W-:Y:S02]  /*3620*/  HFMA2.BF16_V2 R27, R67.H0_H0, R56.reuse, R49 ;  /* 0x00000038431b7231 */ /* 0x080fe40000200831 */
[----:B------:R-:W-:Y:S02]  /*3630*/  HFMA2.BF16_V2 R62, R51.H0_H0, R56, R36 ;  /* 0x00000038333e7231 */ /* 0x000fe40000200824 */
[-C--:B------:R-:W-:Y:S02]  /*3640*/  HFMA2.BF16_V2 R46, R47.H0_H0, R59.reuse, R46 ;  /* 0x0000003b2f2e7231 */ /* 0x080fe4000020082e */
[----:B------:R-:W-:-:S02]  /*3650*/  HFMA2.BF16_V2 R79, R67.H0_H0, R59, R65 ;  /* 0x0000003b434f7231 */ /* 0x000fc40000200841 */
[-C--:B------:R-:W-:Y:S02]  /*3660*/  HFMA2.BF16_V2 R87, R47.H0_H0, R56.reuse, R87 ;  /* 0x000000382f577231 */ /* 0x080fe40000200857 */
[----:B------:R-:W-:Y:S02]  /*3670*/  HFMA2.BF16_V2 R36, R39.H0_H0, R56, R32 ;  /* 0x0000003827247231 */ /* 0x000fe40000200820 */
[-C--:B------:R-:W-:Y:S02]  /*3680*/  HFMA2.BF16_V2 R77, R47.H0_H0, R57.reuse, R83 ;  /* 0x000000392f4d7231 */ /* 0x080fe40000200853 */
[----:B------:R-:W-:Y:S02]  /*3690*/  HFMA2.BF16_V2 R37, R39.H0_H0, R57, R33 ;  /* 0x0000003927257231 */ /* 0x000fe40000200821 */
[-C--:B------:R-:W-:Y:S02]  /*36a0*/  HFMA2.BF16_V2 R52, R47.H0_H0, R58.reuse, R52 ;  /* 0x0000003a2f347231 */ /* 0x080fe40000200834 */
[----:B------:R-:W-:-:S02]  /*36b0*/  HFMA2.BF16_V2 R53, R43.H0_H0, R58, R34 ;  /* 0x0000003a2b357231 */ /* 0x000fc40000200822 */
[C---:B-1----:R-:W-:Y:S02]  /*36c0*/  HFMA2.BF16_V2 R49, R31.reuse.H1_H1, R68, R90 ;  /* 0x000000441f317231 */ /* 0x042fe40000200c5a */
[C---:B------:R-:W-:Y:S02]  /*36d0*/  HFMA2.BF16_V2 R50, R31.reuse.H1_H1, R69, R35 ;  /* 0x000000451f327231 */ /* 0x040fe40000200c23 */
[CC--:B------:R-:W-:Y:S01]  /*36e0*/  HFMA2.BF16_V2 R65, R31.reuse.H1_H1, R70.reuse, R29 ;  /* 0x000000461f417231 */ /* 0x0c0fe20000200c1d */
[----:B------:R-:W-:Y:S01]  /*36f0*/  LDS.128 R32, [R24+0x1100] ;  /* 0x0011000018207984 */ /* 0x000fe20000000c00 */
[----:B------:R-:W-:Y:S02]  /*3700*/  HFMA2.BF16_V2 R75, R31.H1_H1, R71, R30 ;  /* 0x000000471f4b7231 */ /* 0x000fe40000200c1e */
[C---:B------:R-:W-:Y:S02]  /*3710*/  HFMA2.BF16_V2 R74, R55.reuse.H1_H1, R70, R28 ;  /* 0x00000046374a7231 */ /* 0x040fe40000200c1c */
[----:B------:R-:W0:Y:S01]  /*3720*/  LDS.128 R28, [R23+0x20] ;  /* 0x00002000171c7984 */ /* 0x000e220000000c00 */
[----:B------:R-:W-:-:S02]  /*3730*/  HFMA2.BF16_V2 R66, R55.H0_H0, R57, R48 ;  /* 0x0000003937427231 */ /* 0x000fc40000200830 */
[----:B------:R-:W-:Y:S02]  /*3740*/  HFMA2.BF16_V2 R48, R39.H0_H0, R58, R76 ;  /* 0x0000003a27307231 */ /* 0x000fe4000020084c */
[----:B------:R-:W-:Y:S02]  /*3750*/  HFMA2.BF16_V2 R38, R51.H0_H0, R57, R44 ;  /* 0x0000003933267231 */ /* 0x000fe4000020082c */
[C---:B------:R-:W-:Y:S02]  /*3760*/  HFMA2.BF16_V2 R76, R47.reuse.H1_H1, R68, R87 ;  /* 0x000000442f4c7231 */ /* 0x040fe40000200c57 */
[C---:B------:R-:W-:Y:S02]  /*3770*/  HFMA2.BF16_V2 R77, R47.reuse.H1_H1, R69, R77 ;  /* 0x000000452f4d7231 */ /* 0x040fe40000200c4d */
[C---:B------:R-:W-:Y:S02]  /*3780*/  HFMA2.BF16_V2 R83, R47.reuse.H1_H1, R70, R52 ;  /* 0x000000462f537231 */ /* 0x040fe40000200c34 */
[----:B------:R-:W-:-:S02]  /*3790*/  HFMA2.BF16_V2 R88, R47.H1_H1, R71, R46 ;  /* 0x000000472f587231 */ /* 0x000fc40000200c2e */
[----:B------:R-:W1:Y:S01]  /*37a0*/  LDS.128 R44, [R24+0x1210] ;  /* 0x00121000182c7984 */ /* 0x000e620000000c00 */
[----:B------:R-:W-:Y:S02]  /*37b0*/  HFMA2.BF16_V2 R92, R55.H0_H0, R56, R92 ;  /* 0x00000038375c7231 */ /* 0x000fe4000020085c */
[-C--:B------:R-:W-:Y:S02]  /*37c0*/  HFMA2.BF16_V2 R82, R43.H0_H0, R57.reuse, R82 ;  /* 0x000000392b527231 */ /* 0x080fe40000200852 */
[-C--:B------:R-:W-:Y:S02]  /*37d0*/  HFMA2.BF16_V2 R85, R63.H0_H0, R57.reuse, R85 ;  /* 0x000000393f557231 */ /* 0x080fe40000200855 */
[----:B------:R-:W-:Y:S02]  /*37e0*/  HFMA2.BF16_V2 R60, R67.H0_H0, R57, R60 ;  /* 0x00000039433c7231 */ /* 0x000fe4000020083c */
        /* <DEDUP_REMOVED lines=8> */
[----:B------:R-:W2:Y:S01]  /*3870*/  LDS.128 R56, [R23+0x70] ;  /* 0x0000700017387984 */ /* 0x000ea20000000c00 */
[C---:B------:R-:W-:Y:S02]  /*3880*/  HFMA2.BF16_V2 R64, R55.reuse.H1_H1, R68, R92 ;  /* 0x0000004437407231 */ /* 0x040fe40000200c5c */
[C---:B------:R-:W-:Y:S02]  /*3890*/  HFMA2.BF16_V2 R66, R55.reuse.H1_H1, R69, R66 ;  /* 0x0000004537427231 */ /* 0x040fe40000200c42 */
[----:B------:R-:W-:Y:S02]  /*38a0*/  HFMA2.BF16_V2 R84, R55.H1_H1, R71, R54 ;  /* 0x0000004737547231 */ /* 0x000fe40000200c36 */
[C---:B------:R-:W-:Y:S02]  /*38b0*/  HFMA2.BF16_V2 R86, R43.reuse.H1_H1, R70, R53 ;  /* 0x000000462b567231 */ /* 0x040fe40000200c35 */
[----:B------:R-:W3:Y:S01]  /*38c0*/  LDS.128 R52, [R23+0xc0] ;  /* 0x0000c00017347984 */ /* 0x000ee20000000c00 */
[----:B------:R-:W-:-:S02]  /*38d0*/  HFMA2.BF16_V2 R78, R43.H1_H1, R68, R41 ;  /* 0x000000442b4e7231 */ /* 0x000fc40000200c29 */
[C---:B------:R-:W-:Y:S02]  /*38e0*/  HFMA2.BF16_V2 R82, R43.reuse.H1_H1, R69, R82 ;  /* 0x000000452b527231 */ /* 0x040fe40000200c52 */
[----:B------:R-:W-:Y:S02]  /*38f0*/  HFMA2.BF16_V2 R90, R43.H1_H1, R71, R42 ;  /* 0x000000472b5a7231 */ /* 0x000fe40000200c2a */
[C---:B------:R-:W-:Y:S02]  /*3900*/  HFMA2.BF16_V2 R81, R63.reuse.H1_H1, R68, R40 ;  /* 0x000000443f517231 */ /* 0x040fe40000200c28 */
[C---:B------:R-:W-:Y:S01]  /*3910*/  HFMA2.BF16_V2 R85, R63.reuse.H1_H1, R69, R85 ;  /* 0x000000453f557231 */ /* 0x040fe20000200c55 */
[----:B------:R-:W4:Y:S01]  /*3920*/  LDS.128 R40, [R23+0x110] ;  /* 0x0001100017287984 */ /* 0x000f220000000c00 */
[C---:B------:R-:W-:Y:S02]  /*3930*/  HFMA2.BF16_V2 R87, R63.reuse.H1_H1, R70, R73 ;  /* 0x000000463f577231 */ /* 0x040fe40000200c49 */
[----:B------:R-:W-:-:S02]  /*3940*/  HFMA2.BF16_V2 R92, R63.H1_H1, R71, R61 ;  /* 0x000000473f5c7231 */ /* 0x000fc40000200c3d */
[CC--:B------:R-:W-:Y:S02]  /*3950*/  HFMA2.BF16_V2 R27, R67.reuse.H1_H1, R68.reuse, R27 ;  /* 0x00000044431b7231 */ /* 0x0c0fe40000200c1b */
[-C--:B------:R-:W-:Y:S02]  /*3960*/  HFMA2.BF16_V2 R60, R67.H1_H1, R69.reuse, R60 ;  /* 0x00000045433c7231 */ /* 0x080fe40000200c3c */
[CC--:B------:R-:W-:Y:S02]  /*3970*/  HFMA2.BF16_V2 R62, R51.reuse.H1_H1, R68.reuse, R62 ;  /* 0x00000044333e7231 */ /* 0x0c0fe40000200c3e */
[-C--:B------:R-:W-:Y:S02]  /*3980*/  HFMA2.BF16_V2 R63, R51.H1_H1, R69.reuse, R38 ;  /* 0x00000045333f7231 */ /* 0x080fe40000200c26 */
[C---:B------:R-:W-:Y:S02]  /*3990*/  HFMA2.BF16_V2 R68, R39.reuse.H1_H1, R68, R36 ;  /* 0x0000004427447231 */ /* 0x040fe40000200c24 */
[----:B------:R-:W-:-:S02]  /*39a0*/  HFMA2.BF16_V2 R69, R39.H1_H1, R69, R37 ;  /* 0x0000004527457231 */ /* 0x000fc40000200c25 */
[C---:B------:R-:W-:Y:S02]  /*39b0*/  HFMA2.BF16_V2 R80, R39.reuse.H1_H1, R70, R48 ;  /* 0x0000004627507231 */ /* 0x040fe40000200c30 */
[----:B------:R-:W-:Y:S02]  /*39c0*/  HFMA2.BF16_V2 R89, R39.H1_H1, R71, R89 ;  /* 0x0000004727597231 */ /* 0x000fe40000200c59 */
[----:B------:R-:W4:Y:S01]  /*39d0*/  LDS.128 R36, [R23+0x160] ;  /* 0x0001600017247984 */ /* 0x000f220000000c00 */
[C---:B0-----:R-:W-:Y:S02]  /*39e0*/  HFMA2.BF16_V2 R49, R28.reuse.H0_H0, R32, R49 ;  /* 0x000000201c317231 */ /* 0x041fe40000200831 */
[C---:B------:R-:W-:Y:S02]  /*39f0*/  HFMA2.BF16_V2 R50, R28.reuse.H0_H0, R33, R50 ;  /* 0x000000211c327231 */ /* 0x040fe40000200832 */
[C---:B------:R-:W-:Y:S02]  /*3a00*/  HFMA2.BF16_V2 R65, R28.reuse.H0_H0, R34, R65 ;  /* 0x000000221c417231 */ /* 0x040fe40000200841 */
[----:B------:R-:W-:-:S02]  /*3a10*/  HFMA2.BF16_V2 R75, R28.H0_H0, R35, R75 ;  /* 0x000000231c4b7231 */ /* 0x000fc4000020084b */
[CC--:B------:R-:W-:Y:S02]  /*3a20*/  HFMA2.BF16_V2 R73, R67.reuse.H1_H1, R71.reuse, R79 ;  /* 0x0000004743497231 */ /* 0x0c0fe40000200c4f */
[-C--:B------:R-:W-:Y:S02]  /*3a30*/  HFMA2.BF16_V2 R61, R67.H1_H1, R70.reuse, R91 ;  /* 0x00000046433d7231 */ /* 0x080fe40000200c5b */
[C---:B------:R-:W-:Y:S02]  /*3a40*/  HFMA2.BF16_V2 R72, R51.reuse.H1_H1, R70, R72 ;  /* 0x0000004633487231 */ /* 0x040fe40000200c48 */
[----:B------:R-:W-:Y:S02]  /*3a50*/  HFMA2.BF16_V2 R79, R51.H1_H1, R71, R93 ;  /* 0x00000047334f7231 */ /* 0x000fe40000200c5d */
[C---:B-1----:R-:W-:Y:S02]  /*3a60*/  HFMA2.BF16_V2 R91, R28.reuse.H1_H1, R44, R49 ;  /* 0x0000002c1c5b7231 */ /* 0x042fe40000200c31 */
[----:B------:R-:W-:-:S02]  /*3a70*/  HFMA2.BF16_V2 R71, R28.H1_H1, R45, R50 ;  /* 0x0000002d1c477231 */ /* 0x000fc40000200c32 */
[C---:B------:R-:W-:Y:S02]  /*3a80*/  HFMA2.BF16_V2 R70, R28.reuse.H1_H1, R46, R65 ;  /* 0x0000002e1c467231 */ /* 0x040fe40000200c41 */
[----:B------:R-:W-:Y:S02]  /*3a90*/  HFMA2.BF16_V2 R28, R28.H1_H1, R47, R75 ;  /* 0x0000002f1c1c7231 */ /* 0x000fe40000200c4b */
[C---:B--2---:R-:W-:Y:S02]  /*3aa0*/  HFMA2.BF16_V2 R64, R56.reuse.H0_H0, R32, R64 ;  /* 0x0000002038407231 */ /* 0x044fe40000200840 */
[C---:B------:R-:W-:Y:S02]  /*3ab0*/  HFMA2.BF16_V2 R66, R56.reuse.H0_H0, R33, R66 ;  /* 0x0000002138427231 */ /* 0x040fe40000200842 */
[C---:B------:R-:W-:Y:S02]  /*3ac0*/  HFMA2.BF16_V2 R75, R56.reuse.H0_H0, R34, R74 ;  /* 0x00000022384b7231 */ /* 0x040fe4000020084a */
[----:B------:R-:W-:-:S02]  /*3ad0*/  HFMA2.BF16_V2 R48, R56.H0_H0, R35, R84 ;  /* 0x0000002338307231 */ /* 0x000fc40000200854 */
[C---:B------:R-:W-:Y:S02]  /*3ae0*/  HFMA2.BF16_V2 R84, R56.reuse.H1_H1, R44, R64 ;  /* 0x0000002c38547231 */ /* 0x040fe40000200c40 */
[C---:B------:R-:W-:Y:S02]  /*3af0*/  HFMA2.BF16_V2 R74, R56.reuse.H1_H1, R45, R66 ;  /* 0x0000002d384a7231 */ /* 0x040fe40000200c42 */
[C---:B------:R-:W-:Y:S02]  /*3b00*/  HFMA2.BF16_V2 R75, R56.reuse.H1_H1, R46, R75 ;  /* 0x0000002e384b7231 */ /* 0x040fe40000200c4b */
[----:B------:R-:W-:Y:S02]  /*3b10*/  HFMA2.BF16_V2 R56, R56.H1_H1, R47, R48 ;  /* 0x0000002f38387231 */ /* 0x000fe40000200c30 */
[C---:B---3--:R-:W-:Y:S02]  /*3b20*/  HFMA2.BF16_V2 R76, R52.reuse.H0_H0, R32, R76 ;  /* 0x00000020344c7231 */ /* 0x048fe4000020084c */
[----:B------:R-:W-:-:S02]  /*3b30*/  HFMA2.BF16_V2 R48, R52.H0_H0, R34, R83 ;  /* 0x0000002234307231 */ /* 0x000fc40000200853 */
[C---:B------:R-:W-:Y:S02]  /*3b40*/  HFMA2.BF16_V2 R83, R52.reuse.H1_H1, R44, R76 ;  /* 0x0000002c34537231 */ /* 0x040fe40000200c4c */
[----:B------:R-:W-:Y:S02]  /*3b50*/  HFMA2.BF16_V2 R76, R52.H1_H1, R46, R48 ;  /* 0x0000002e344c7231 */ /* 0x000fe40000200c30 */
[C---:B----4-:R-:W-:Y:S02]  /*3b60*/  HFMA2.BF16_V2 R78, R40.reuse.H0_H0, R32, R78 ;  /* 0x00000020284e7231 */ /* 0x050fe4000020084e */
[----:B------:R-:W-:Y:S02]  /*3b70*/  HFMA2.BF16_V2 R48, R40.H0_H0, R34, R86 ;  /* 0x0000002228307231 */ /* 0x000fe40000200856 */
[C---:B------:R-:W-:Y:S02]  /*3b80*/  HFMA2.BF16_V2 R81, R36.reuse.H0_H0, R32, R81 ;  /* 0x0000002024517231 */ /* 0x040fe40000200851 */
[----:B------:R-:W-:-:S02]  /*3b90*/  HFMA2.BF16_V2 R64, R36.H0_H0, R34, R87 ;  /* 0x0000002224407231 */ /* 0x000fc40000200857 */
[C---:B------:R-:W-:Y:S02]  /*3ba0*/  HFMA2.BF16_V2 R86, R40.reuse.H1_H1, R44, R78 ;  /* 0x0000002c28567231 */ /* 0x040fe40000200c4e */
[----:B------:R-:W-:Y:S02]  /*3bb0*/  HFMA2.BF16_V2 R78, R40.H1_H1, R46, R48 ;  /* 0x0000002e284e7231 */ /* 0x000fe40000200c30 */
[C---:B------:R-:W-:Y:S01]  /*3bc0*/  HFMA2.BF16_V2 R87, R36.reuse.H1_H1, R44, R81 ;  /* 0x0000002c24577231 */ /* 0x040fe20000200c51 */
[----:B------:R-:W0:Y:S01]  /*3bd0*/  LDS.128 R48, [R23+0x1b0] ;  /* 0x0001b00017307984 */ /* 0x000e220000000c00 */
[----:B------:R-:W-:Y:S02]  /*3be0*/  HFMA2.BF16_V2 R81, R36.H1_H1, R46, R64 ;  /* 0x0000002e24517231 */ /* 0x000fe40000200c40 */
[C---:B------:R-:W-:Y:S01]  /*3bf0*/  HFMA2.BF16_V2 R77, R52.reuse.H0_H0, R33, R77 ;  /* 0x00000021344d7231 */ /* 0x040fe2000020084d */
[----:B------:R-:W1:Y:S01]  /*3c00*/  LDS.128 R64, [R23+0x200] ;  /* 0x0002000017407984 */ /* 0x000e620000000c00 */
[----:B------:R-:W-:-:S02]  /*3c10*/  HFMA2.BF16_V2 R88, R52.H0_H0, R35, R88 ;  /* 0x0000002334587231 */ /* 0x000fc40000200858 */
[C---:B------:R-:W-:Y:S02]  /*3c20*/  HFMA2.BF16_V2 R82, R40.reuse.H0_H0, R33, R82 ;  /* 0x0000002128527231 */ /* 0x040fe40000200852 */
[----:B------:R-:W-:Y:S02]  /*3c30*/  HFMA2.BF16_V2 R90, R40.H0_H0, R35, R90 ;  /* 0x00000023285a7231 */ /* 0x000fe4000020085a */
[C---:B------:R-:W-:Y:S02]  /*3c40*/  HFMA2.BF16_V2 R77, R52.reuse.H1_H1, R45, R77 ;  /* 0x0000002d344d7231 */ /* 0x040fe40000200c4d */
[----:B------:R-:W-:Y:S02]  /*3c50*/  HFMA2.BF16_V2 R52, R52.H1_H1, R47, R88 ;  /* 0x0000002f34347231 */ /* 0x000fe40000200c58 */
[----:B------:R-:W-:Y:S02]  /*3c60*/  HFMA2.BF16_V2 R85, R36.H0_H0, R33, R85 ;  /* 0x0000002124557231 */ /* 0x000fe40000200855 */
[----:B------:R-:W-:-:S02]  /*3c70*/  HFMA2.BF16_V2 R82, R40.H1_H1, R45, R82 ;  /* 0x0000002d28527231 */ /* 0x000fc40000200c52 */
[----:B------:R-:W-:Y:S02]  /*3c80*/  HFMA2.BF16_V2 R92, R36.H0_H0, R35, R92 ;  /* 0x00000023245c7231 */ /* 0x000fe4000020085c */
[----:B------:R-:W-:Y:S02]  /*3c90*/  HFMA2.BF16_V2 R40, R40.H1_H1, R47, R90 ;  /* 0x0000002f28287231 */ /* 0x000fe40000200c5a */
[C---:B------:R-:W-:Y:S02]  /*3ca0*/  HFMA2.BF16_V2 R85, R36.reuse.H1_H1, R45, R85 ;  /* 0x0000002d24557231 */ /* 0x040fe40000200c55 */
[----:B------:R-:W-:Y:S02]  /*3cb0*/  HFMA2.BF16_V2 R36, R36.H1_H1, R47, R92 ;  /* 0x0000002f24247231 */ /* 0x000fe40000200c5c */
[C---:B0-----:R-:W-:Y:S02]  /*3cc0*/  HFMA2.BF16_V2 R27, R48.reuse.H0_H0, R32, R27 ;  /* 0x00000020301b7231 */ /* 0x041fe4000020081b */
[----:B------:R-:W-:-:S02]  /*3cd0*/  HFMA2.BF16_V2 R60, R48.H0_H0, R33, R60 ;  /* 0x00000021303c7231 */ /* 0x000fc4000020083c */
[C---:B------:R-:W-:Y:S02]  /*3ce0*/  HFMA2.BF16_V2 R61, R48.reuse.H0_H0, R34, R61 ;  /* 0x00000022303d7231 */ /* 0x040fe4000020083d */
[----:B------:R-:W-:Y:S02]  /*3cf0*/  HFMA2.BF16_V2 R88, R48.H0_H0, R35, R73 ;  /* 0x0000002330587231 */ /* 0x000fe40000200849 */
[C---:B-1----:R-:W-:Y:S02]  /*3d00*/  HFMA2.BF16_V2 R62, R64.reuse.H0_H0, R32, R62 ;  /* 0x00000020403e7231 */ /* 0x042fe4000020083e */
[----:B------:R-:W-:Y:S02]  /*3d10*/  HFMA2.BF16_V2 R63, R64.H0_H0, R33, R63 ;  /* 0x00000021403f7231 */ /* 0x000fe4000020083f */
[C---:B------:R-:W-:Y:S02]  /*3d20*/  HFMA2.BF16_V2 R90, R48.reuse.H1_H1, R44, R27 ;  /* 0x0000002c305a7231 */ /* 0x040fe40000200c1b */
[----:B------:R-:W-:-:S02]  /*3d30*/  HFMA2.BF16_V2 R73, R48.H1_H1, R45, R60 ;  /* 0x0000002d30497231 */ /* 0x000fc40000200c3c */
[C---:B------:R-:W-:Y:S02]  /*3d40*/  HFMA2.BF16_V2 R27, R48.reuse.H1_H1, R46, R61 ;  /* 0x0000002e301b7231 */ /* 0x040fe40000200c3d */
[----:B------:R-:W-:Y:S02]  /*3d50*/  HFMA2.BF16_V2 R48, R48.H1_H1, R47, R88 ;  /* 0x0000002f30307231 */ /* 0x000fe40000200c58 */
[C---:B------:R-:W-:Y:S02]  /*3d60*/  HFMA2.BF16_V2 R88, R64.reuse.H1_H1, R44, R62 ;  /* 0x0000002c40587231 */ /* 0x040fe40000200c3e */
[C---:B------:R-:W-:Y:S02]  /*3d70*/  HFMA2.BF16_V2 R92, R64.reuse.H1_H1, R45, R63 ;  /* 0x0000002d405c7231 */ /* 0x040fe40000200c3f */
[----:B------:R-:W0:Y:S01]  /*3d80*/  LDS.128 R60, [R23+0x250] ;  /* 0x00025000173c7984 */ /* 0x000e220000000c00 */
[C---:B------:R-:W-:Y:S02]  /*3d90*/  HFMA2.BF16_V2 R72, R64.reuse.H0_H0, R34, R72 ;  /* 0x0000002240487231 */ /* 0x040fe40000200848 */
[----:B------:R-:W-:-:S02]  /*3da0*/  HFMA2.BF16_V2 R79, R64.H0_H0, R35, R79 ;  /* 0x00000023404f7231 */ /* 0x000fc4000020084f */
        /* <DEDUP_REMOVED lines=11> */
[-C--:B0-----:R-:W-:Y:S02]  /*3e60*/  HFMA2.BF16_V2 R69, R61.H0_H0, R32.reuse, R44 ;  /* 0x000000203d457231 */ /* 0x081fe4000020082c */
[----:B------:R-:W0:Y:S01]  /*3e70*/  LDS.128 R44, [R24+0x1430] ;  /* 0x00143000182c7984 */ /* 0x000e220000000c00 */
        /* <DEDUP_REMOVED lines=15> */
[CC--:B------:R-:W-:Y:S02]  /*3f70*/  HFMA2.BF16_V2 R70, R29.reuse.H0_H0, R34.reuse, R70 ;  /* 0x000000221d467231 */ /* 0x0c0fe40000200846 */
[-C--:B------:R-:W-:Y:S02]  /*3f80*/  HFMA2.BF16_V2 R33, R29.H0_H0, R35.reuse, R28 ;  /* 0x000000231d217231 */ /* 0x080fe4000020081c */
[----:B------:R-:W-:Y:S02]  /*3f90*/  HFMA2.BF16_V2 R92, R49.H0_H0, R34, R27 ;  /* 0x00000022315c7231 */ /* 0x000fe4000020081b */
[----:B------:R-:W-:-:S02]  /*3fa0*/  HFMA2.BF16_V2 R90, R37.H0_H0, R35, R36 ;  /* 0x00000023255a7231 */ /* 0x000fc40000200824 */
[-C--:B------:R-:W-:Y:S02]  /*3fb0*/  HFMA2.BF16_V2 R76, R53.H0_H0, R34.reuse, R76 ;  /* 0x00000022354c7231 */ /* 0x080fe4000020084c */
[-C--:B------:R-:W-:Y:S02]  /*3fc0*/  HFMA2.BF16_V2 R79, R41.H0_H0, R34.reuse, R78 ;  /* 0x00000022294f7231 */ /* 0x080fe4000020084e */
[----:B------:R-:W-:Y:S02]  /*3fd0*/  HFMA2.BF16_V2 R27, R61.H0_H0, R34, R80 ;  /* 0x000000223d1b7231 */ /* 0x000fe40000200850 */
[C---:B0-----:R-:W-:Y:S02]  /*3fe0*/  HFMA2.BF16_V2 R91, R29.reuse.H1_H1, R44, R91 ;  /* 0x0000002c1d5b7231 */ /* 0x041fe40000200c5b */
[C---:B------:R-:W-:Y:S02]  /*3ff0*/  HFMA2.BF16_V2 R36, R29.reuse.H1_H1, R45, R32 ;  /* 0x0000002d1d247231 */ /* 0x040fe40000200c20 */
[----:B------:R-:W-:-:S02]  /*4000*/  HFMA2.BF16_V2 R28, R29.H1_H1, R46, R70 ;  /* 0x0000002e1d1c7231 */ /* 0x000fc40000200c46 */
        /* <DEDUP_REMOVED lines=9> */
[----:B------:R-:W-:Y:S02]  /*40a0*/  HFMA2.BF16_V2 R29, R29.H1_H1, R47, R33 ;  /* 0x0000002f1d1d7231 */ /* 0x000fe40000200c21 */
[----:B------:R-:W0:Y:S01]  /*40b0*/  LDS.128 R32, [R24+0x1540] ;  /* 0x0015400018207984 */ /* 0x000e220000000c00 */
[C---:B------:R-:W-:Y:S02]  /*40c0*/  HFMA2.BF16_V2 R83, R53.reuse.H1_H1, R44, R83 ;  /* 0x0000002c35537231 */ /* 0x040fe40000200c53 */
[----:B------:R-:W-:-:S02]  /*40d0*/  HFMA2.BF16_V2 R77, R53.H1_H1, R45, R77 ;  /* 0x0000002d354d7231 */ /* 0x000fc40000200c4d */
[----:B------:R-:W-:Y:S02]  /*40e0*/  HFMA2.BF16_V2 R52, R53.H1_H1, R46, R76 ;  /* 0x0000002e35347231 */ /* 0x000fe40000200c4c */
[----:B------:R-:W-:Y:S02]  /*40f0*/  HFMA2.BF16_V2 R48, R57.H1_H1, R45, R88 ;  /* 0x0000002d39307231 */ /* 0x000fe40000200c58 */
[----:B------:R-:W-:Y:S02]  /*4100*/  HFMA2.BF16_V2 R53, R53.H1_H1, R47, R78 ;  /* 0x0000002f35357231 */ /* 0x000fe40000200c4e */
[-C--:B------:R-:W-:Y:S02]  /*4110*/  HFMA2.BF16_V2 R82, R41.H1_H1, R45.reuse, R82 ;  /* 0x0000002d29527231 */ /* 0x080fe40000200c52 */
[-C--:B------:R-:W-:Y:S02]  /*4120*/  HFMA2.BF16_V2 R85, R37.H1_H1, R45.reuse, R85 ;  /* 0x0000002d25557231 */ /* 0x080fe40000200c55 */
[----:B------:R-:W-:-:S02]  /*4130*/  HFMA2.BF16_V2 R70, R49.H1_H1, R45, R73 ;  /* 0x0000002d31467231 */ /* 0x000fc40000200c49 */
[-C--:B------:R-:W-:Y:S02]  /*4140*/  HFMA2.BF16_V2 R71, R65.H1_H1, R45.reuse, R71 ;  /* 0x0000002d41477231 */ /* 0x080fe40000200c47 */
[-C--:B------:R-:W-:Y:S02]  /*4150*/  HFMA2.BF16_V2 R40, R57.H1_H1, R46.reuse, R75 ;  /* 0x0000002e39287231 */ /* 0x080fe40000200c4b */
[----:B------:R-:W-:Y:S02]  /*4160*/  HFMA2.BF16_V2 R78, R65.H1_H1, R46, R72 ;  /* 0x0000002e414e7231 */ /* 0x000fe40000200c48 */
[----:B------:R-:W-:Y:S02]  /*4170*/  HFMA2.BF16_V2 R45, R61.H1_H1, R45, R74 ;  /* 0x0000002d3d2d7231 */ /* 0x000fe40000200c4a */
[----:B------:R-:W1:Y:S01]  /*4180*/  LDS.128 R72, [R24+0x1650] ;  /* 0x0016500018487984 */ /* 0x000e620000000c00 */
[C---:B------:R-:W-:Y:S02]  /*4190*/  HFMA2.BF16_V2 R84, R57.reuse.H1_H1, R44, R84 ;  /* 0x0000002c39547231 */ /* 0x040fe40000200c54 */
[----:B------:R-:W-:-:S02]  /*41a0*/  HFMA2.BF16_V2 R57, R57.H1_H1, R47, R56 ;  /* 0x0000002f39397231 */ /* 0x000fc40000200c38 */
[C---:B------:R-:W-:Y:S02]  /*41b0*/  HFMA2.BF16_V2 R86, R41.reuse.H1_H1, R44, R86 ;  /* 0x0000002c29567231 */ /* 0x040fe40000200c56 */
[----:B------:R-:W-:Y:S02]  /*41c0*/  HFMA2.BF16_V2 R56, R41.H1_H1, R46, R79 ;  /* 0x0000002e29387231 */ /* 0x000fe40000200c4f */
[-C--:B------:R-:W-:Y:S02]  /*41d0*/  HFMA2.BF16_V2 R68, R49.H1_H1, R44.reuse, R68 ;  /* 0x0000002c31447231 */ /* 0x080fe40000200c44 */
[----:B------:R-:W-:Y:S02]  /*41e0*/  HFMA2.BF16_V2 R41, R41.H1_H1, R47, R80 ;  /* 0x0000002f29297231 */ /* 0x000fe40000200c50 */
[C---:B------:R-:W-:Y:S02]  /*41f0*/  HFMA2.BF16_V2 R87, R37.reuse.H1_H1, R44, R87 ;  /* 0x0000002c25577231 */ /* 0x040fe40000200c57 */
[----:B------:R-:W-:-:S02]  /*4200*/  HFMA2.BF16_V2 R81, R37.H1_H1, R46, R81 ;  /* 0x0000002e25517231 */ /* 0x000fc40000200c51 */
[----:B------:R-:W-:Y:S02]  /*4210*/  HFMA2.BF16_V2 R92, R49.H1_H1, R46, R92 ;  /* 0x0000002e315c7231 */ /* 0x000fe40000200c5c */
[-C--:B------:R-:W-:Y:S02]  /*4220*/  HFMA2.BF16_V2 R37, R37.H1_H1, R47.reuse, R90 ;  /* 0x0000002f25257231 */ /* 0x080fe40000200c5a */
[----:B------:R-:W-:Y:S02]  /*4230*/  HFMA2.BF16_V2 R76, R65.H1_H1, R44, R60 ;  /* 0x0000002c414c7231 */ /* 0x000fe40000200c3c */
[----:B------:R-:W-:Y:S02]  /*4240*/  HFMA2.BF16_V2 R46, R61.H1_H1, R46, R27 ;  /* 0x0000002e3d2e7231 */ /* 0x000fe40000200c1b */
[----:B------:R-:W-:Y:S02]  /*4250*/  HFMA2.BF16_V2 R65, R65.H1_H1, R47, R64 ;  /* 0x0000002f41417231 */ /* 0x000fe40000200c40 */
[----:B0-----:R-:W-:-:S02]  /*4260*/  HFMA2.BF16_V2 R64, R50.H0_H0, R32, R68 ;  /* 0x0000002032407231 */ /* 0x001fc40000200844 */
[----:B------:R-:W-:Y:S02]  /*4270*/  HFMA2.BF16_V2 R60, R42.H0_H0, R32, R86 ;  /* 0x000000202a3c7231 */ /* 0x000fe40000200856 */
[-C--:B------:R-:W-:Y:S02]  /*4280*/  HFMA2.BF16_V2 R68, R30.H0_H0, R33.reuse, R36 ;  /* 0x000000211e447231 */ /* 0x080fe40000200824 */
[C---:B------:R-:W-:Y:S02]  /*4290*/  HFMA2.BF16_V2 R82, R42.reuse.H0_H0, R33, R82 ;  /* 0x000000212a527231 */ /* 0x040fe40000200852 */
[C---:B------:R-:W-:Y:S02]  /*42a0*/  HFMA2.BF16_V2 R56, R42.reuse.H0_H0, R34, R56 ;  /* 0x000000222a387231 */ /* 0x040fe40000200838 */
[----:B------:R-:W-:Y:S02]  /*42b0*/  HFMA2.BF16_V2 R41, R42.H0_H0, R35, R41 ;  /* 0x000000232a297231 */ /* 0x000fe40000200829 */
[----:B------:R-:W-:-:S02]  /*42c0*/  HFMA2.BF16_V2 R49, R49.H1_H1, R47, R93 ;  /* 0x0000002f31317231 */ /* 0x000fc40000200c5d */
[C---:B------:R-:W-:Y:S02]  /*42d0*/  HFMA2.BF16_V2 R69, R61.reuse.H1_H1, R44, R69 ;  /* 0x0000002c3d457231 */ /* 0x040fe40000200c45 */
[----:B------:R-:W-:Y:S02]  /*42e0*/  HFMA2.BF16_V2 R89, R61.H1_H1, R47, R89 ;  /* 0x0000002f3d597231 */ /* 0x000fe40000200c59 */
        /* <DEDUP_REMOVED lines=11> */
[----:B------:R-:W-:Y:S02]  /*43a0*/  HFMA2.BF16_V2 R37, R38.H0_H0, R35, R37 ;  /* 0x0000002326257231 */ /* 0x000fe40000200825 */
[C---:B------:R-:W-:Y:S02]  /*43b0*/  HFMA2.BF16_V2 R33, R62.reuse.H0_H0, R33, R45 ;  /* 0x000000213e217231 */ /* 0x040fe4000020082d */
[----:B------:R-:W-:Y:S02]  /*43c0*/  HFMA2.BF16_V2 R34, R62.H0_H0, R34, R46 ;  /* 0x000000223e227231 */ /* 0x000fe4000020082e */
[----:B------:R-:W0:Y:S01]  /*43d0*/  LDS.128 R44, [R24+0x1760] ;  /* 0x00176000182c7984 */ /* 0x000e220000000c00 */
[C---:B-1----:R-:W-:Y:S02]  /*43e0*/  HFMA2.BF16_V2 R60, R42.reuse.H1_H1, R72, R60 ;  /* 0x000000482a3c7231 */ /* 0x042fe40000200c3c */
        /* <DEDUP_REMOVED lines=13> */
[----:B------:R-:W-:Y:S02]  /*44c0*/  HFMA2.BF16_V2 R89, R62.H0_H0, R35, R89 ;  /* 0x000000233e597231 */ /* 0x000fe40000200859 */
[----:B------:R-:W-:Y:S02]  /*44d0*/  HFMA2.BF16_V2 R42, R38.H1_H1, R75, R37 ;  /* 0x0000004b262a7231 */ /* 0x000fe40000200c25 */
[----:B------:R-:W-:Y:S02]  /*44e0*/  HFMA2.BF16_V2 R32, R62.H0_H0, R32, R69 ;  /* 0x000000203e207231 */ /* 0x000fe40000200845 */
[-C--:B------:R-:W-:Y:S02]  /*44f0*/  HFMA2.BF16_V2 R35, R30.H1_H1, R73.reuse, R68 ;  /* 0x000000491e237231 */ /* 0x080fe40000200c44 */
[----:B------:R-:W-:Y:S02]  /*4500*/  HFMA2.BF16_V2 R37, R50.H1_H1, R73, R70 ;  /* 0x0000004932257231 */ /* 0x000fe40000200c46 */
[----:B------:R-:W1:Y:S01]  /*4510*/  LDS.128 R68, [R24+0x1870] ;  /* 0x0018700018447984 */ /* 0x000e620000000c00 */
[----:B------:R-:W-:-:S02]  /*4520*/  HFMA2.BF16_V2 R91, R30.H1_H1, R72, R91 ;  /* 0x000000481e5b7231 */ /* 0x000fc40000200c5b */
[CC--:B------:R-:W-:Y:S02]  /*4530*/  HFMA2.BF16_V2 R28, R30.reuse.H1_H1, R74.reuse, R28 ;  /* 0x0000004a1e1c7231 */ /* 0x0c0fe40000200c1c */
[----:B------:R-:W-:Y:S02]  /*4540*/  HFMA2.BF16_V2 R30, R30.H1_H1, R75, R29 ;  /* 0x0000004b1e1e7231 */ /* 0x000fe40000200c1d */
[----:B------:R-:W-:Y:S02]  /*4550*/  HFMA2.BF16_V2 R29, R58.H1_H1, R74, R40 ;  /* 0x0000004a3a1d7231 */ /* 0x000fe40000200c28 */
[C---:B------:R-:W-:Y:S02]  /*4560*/  HFMA2.BF16_V2 R83, R54.reuse.H1_H1, R72, R83 ;  /* 0x0000004836537231 */ /* 0x040fe40000200c53 */
[C---:B------:R-:W-:Y:S02]  /*4570*/  HFMA2.BF16_V2 R77, R54.reuse.H1_H1, R73, R77 ;  /* 0x00000049364d7231 */ /* 0x040fe40000200c4d */
[----:B------:R-:W-:-:S02]  /*4580*/  HFMA2.BF16_V2 R40, R54.H1_H1, R74, R52 ;  /* 0x0000004a36287231 */ /* 0x000fc40000200c34 */
[----:B------:R-:W-:Y:S02]  /*4590*/  HFMA2.BF16_V2 R54, R54.H1_H1, R75, R53 ;  /* 0x0000004b36367231 */ /* 0x000fe40000200c35 */
[-C--:B------:R-:W-:Y:S02]  /*45a0*/  HFMA2.BF16_V2 R84, R58.H1_H1, R72.reuse, R84 ;  /* 0x000000483a547231 */ /* 0x080fe40000200c54 */
[-C--:B------:R-:W-:Y:S02]  /*45b0*/  HFMA2.BF16_V2 R61, R38.H1_H1, R72.reuse, R61 ;  /* 0x00000048263d7231 */ /* 0x080fe40000200c3d */
[-C--:B------:R-:W-:Y:S02]  /*45c0*/  HFMA2.BF16_V2 R64, R50.H1_H1, R72.reuse, R64 ;  /* 0x0000004832407231 */ /* 0x080fe40000200c40 */
[-C--:B------:R-:W-:Y:S02]  /*45d0*/  HFMA2.BF16_V2 R53, R66.H1_H1, R72.reuse, R27 ;  /* 0x0000004842357231 */ /* 0x080fe40000200c1b */
[----:B------:R-:W-:-:S02]  /*45e0*/  HFMA2.BF16_V2 R32, R62.H1_H1, R72, R32 ;  /* 0x000000483e207231 */ /* 0x000fc40000200c20 */
[CC--:B------:R-:W-:Y:S02]  /*45f0*/  HFMA2.BF16_V2 R92, R50.reuse.H1_H1, R74.reuse, R92 ;  /* 0x0000004a325c7231 */ /* 0x0c0fe40000200c5c */
[----:B------:R-:W-:Y:S02]  /*4600*/  HFMA2.BF16_V2 R49, R50.H1_H1, R75, R49 ;  /* 0x0000004b32317231 */ /* 0x000fe40000200c31 */
[CC--:B------:R-:W-:Y:S02]  /*4610*/  HFMA2.BF16_V2 R85, R38.reuse.H1_H1, R73.reuse, R85 ;  /* 0x0000004926557231 */ /* 0x0c0fe40000200c55 */
[----:B------:R-:W-:Y:S02]  /*4620*/  HFMA2.BF16_V2 R81, R38.H1_H1, R74, R81 ;  /* 0x0000004a26517231 */ /* 0x000fe40000200c51 */
[C---:B------:R-:W-:Y:S02]  /*4630*/  HFMA2.BF16_V2 R50, R66.reuse.H1_H1, R73, R36 ;  /* 0x0000004942327231 */ /* 0x040fe40000200c24 */
[----:B------:R-:W-:-:S02]  /*4640*/  HFMA2.BF16_V2 R65, R66.H1_H1, R75, R65 ;  /* 0x0000004b42417231 */ /* 0x000fc40000200c41 */
[----:B------:R-:W-:Y:S02]  /*4650*/  HFMA2.BF16_V2 R78, R66.H1_H1, R74, R78 ;  /* 0x0000004a424e7231 */ /* 0x000fe40000200c4e */
[-C--:B0-----:R-:W-:Y:S02]  /*4660*/  HFMA2.BF16_V2 R91, R31.H0_H0, R44.reuse, R91 ;  /* 0x0000002c1f5b7231 */ /* 0x081fe4000020085b */
[-C--:B------:R-:W-:Y:S02]  /*4670*/  HFMA2.BF16_V2 R84, R59.H0_H0, R44.reuse, R84 ;  /* 0x0000002c3b547231 */ /* 0x080fe40000200854 */
[-C--:B------:R-:W-:Y:S02]  /*4680*/  HFMA2.BF16_V2 R83, R55.H0_H0, R44.reuse, R83 ;  /* 0x0000002c37537231 */ /* 0x080fe40000200853 */
[-C--:B------:R-:W-:Y:S02]  /*4690*/  HFMA2.BF16_V2 R38, R43.H0_H0, R44.reuse, R60 ;  /* 0x0000002c2b267231 */ /* 0x080fe4000020083c */
[----:B------:R-:W-:-:S02]  /*46a0*/  HFMA2.BF16_V2 R36, R39.H0_H0, R44, R61 ;  /* 0x0000002c27247231 */ /* 0x000fc4000020083d */
[-C--:B------:R-:W-:Y:S02]  /*46b0*/  HFMA2.BF16_V2 R27, R51.H0_H0, R44.reuse, R64 ;  /* 0x0000002c331b7231 */ /* 0x080fe40000200840 */
[-C--:B------:R-:W-:Y:S02]  /*46c0*/  HFMA2.BF16_V2 R53, R67.H0_H0, R44.reuse, R53 ;  /* 0x0000002c43357231 */ /* 0x080fe40000200835 */
[----:B------:R-:W-:Y:S02]  /*46d0*/  HFMA2.BF16_V2 R52, R63.H0_H0, R44, R32 ;  /* 0x0000002c3f347231 */ /* 0x000fe40000200820 */
[C---:B------:R-:W-:Y:S02]  /*46e0*/  HFMA2.BF16_V2 R33, R62.reuse.H1_H1, R73, R33 ;  /* 0x000000493e217231 */ /* 0x040fe40000200c21 */
[----:B------:R-:W-:Y:S02]  /*46f0*/  HFMA2.BF16_V2 R34, R62.H1_H1, R74, R34 ;  /* 0x0000004a3e227231 */ /* 0x000fe40000200c22 */
[----:B------:R-:W-:-:S02]  /*4700*/  HFMA2.BF16_V2 R35, R31.H0_H0, R45, R35 ;  /* 0x0000002d1f237231 */ /* 0x000fc40000200823 */
[C---:B------:R-:W-:Y:S02]  /*4710*/  HFMA2.BF16_V2 R44, R55.reuse.H0_H0, R45, R77 ;  /* 0x0000002d372c7231 */ /* 0x040fe4000020084d */
[C---:B------:R-:W-:Y:S02]  /*4720*/  HFMA2.BF16_V2 R40, R55.reuse.H0_H0, R46, R40 ;  /* 0x0000002e37287231 */ /* 0x040fe40000200828 */
[-C--:B------:R-:W-:Y:S02]  /*4730*/  HFMA2.BF16_V2 R90, R55.H0_H0, R47.reuse, R54 ;  /* 0x0000002f375a7231 */ /* 0x080fe40000200836 */
[C---:B------:R-:W-:Y:S02]  /*4740*/  HFMA2.BF16_V2 R41, R43.reuse.H0_H0, R47, R41 ;  /* 0x0000002f2b297231 */ /* 0x040fe40000200829 */
[----:B------:R-:W-:Y:S02]  /*4750*/  HFMA2.BF16_V2 R48, R58.H1_H1, R73, R48 ;  /* 0x000000493a307231 */ /* 0x000fe40000200c30 */
[----:B------:R-:W-:-:S02]  /*4760*/  HFMA2.BF16_V2 R82, R43.H0_H0, R45, R82 ;  /* 0x0000002d2b527231 */ /* 0x000fc40000200852 */
[-C--:B------:R-:W-:Y:S02]  /*4770*/  HFMA2.BF16_V2 R56, R43.H0_H0, R46.reuse, R56 ;  /* 0x0000002e2b387231 */ /* 0x080fe40000200838 */
[C---:B------:R-:W-:Y:S02]  /*4780*/  HFMA2.BF16_V2 R79, R67.reuse.H0_H0, R47, R65 ;  /* 0x0000002f434f7231 */ /* 0x040fe40000200841 */
[----:B------:R-:W-:Y:S02]  /*4790*/  HFMA2.BF16_V2 R58, R58.H1_H1, R75, R57 ;  /* 0x0000004b3a3a7231 */ /* 0x000fe40000200c39 */
[----:B------:R-:W-:Y:S02]  /*47a0*/  HFMA2.BF16_V2 R73, R67.H0_H0, R46, R78 ;  /* 0x0000002e43497231 */ /* 0x000fe4000020084e */
[----:B-1----:R-:W-:Y:S02]  /*47b0*/  HFMA2.BF16_V2 R65, R59.H1_H1, R68, R84 ;  /* 0x000000443b417231 */ /* 0x002fe40000200c54 */
[----:B------:R-:W-:-:S02]  /*47c0*/  HFMA2.BF16_V2 R87, R39.H0_H0, R45, R85 ;  /* 0x0000002d27577231 */ /* 0x000fc40000200855 */
[----:B------:R-:W-:Y:S02]  /*47d0*/  HFMA2.BF16_V2 R72, R67.H0_H0, R45, R50 ;  /* 0x0000002d43487231 */ /* 0x000fe40000200832 */
[----:B------:R-:W-:Y:S02]  /*47e0*/  HFMA2.BF16_V2 R57, R51.H0_H0, R46, R92 ;  /* 0x0000002e33397231 */ /* 0x000fe4000020085c */
[-C--:B------:R-:W-:Y:S02]  /*47f0*/  HFMA2.BF16_V2 R54, R31.H1_H1, R68.reuse, R91 ;  /* 0x000000441f367231 */ /* 0x080fe40000200c5b */
[C---:B------:R-:W-:Y:S02]  /*4800*/  HFMA2.BF16_V2 R77, R55.reuse.H1_H1, R68, R83 ;  /* 0x00000044374d7231 */ /* 0x040fe40000200c53 */
[C---:B------:R-:W-:Y:S02]  /*4810*/  HFMA2.BF16_V2 R78, R55.reuse.H1_H1, R69, R44 ;  /* 0x00000045374e7231 */ /* 0x040fe40000200c2c */
[----:B------:R-:W-:-:S02]  /*4820*/  HFMA2.BF16_V2 R84, R55.H1_H1, R70, R40 ;  /* 0x0000004637547231 */ /* 0x000fc40000200c28 */
[----:B------:R-:W-:Y:S02]  /*4830*/  HFMA2.BF16_V2 R90, R55.H1_H1, R71, R90 ;  /* 0x00000047375a7231 */ /* 0x000fe40000200c5a */
[----:B------:R-:W-:Y:S02]  /*4840*/  HFMA2.BF16_V2 R89, R62.H1_H1, R75, R89 ;  /* 0x0000004b3e597231 */ /* 0x000fe40000200c59 */
[-C--:B------:R-:W-:Y:S02]  /*4850*/  HFMA2.BF16_V2 R48, R59.H0_H0, R45.reuse, R48 ;  /* 0x0000002d3b307231 */ /* 0x080fe40000200830 */
[----:B------:R-:W-:Y:S02]  /*4860*/  HFMA2.BF16_V2 R74, R63.H0_H0, R45, R33 ;  /* 0x0000002d3f4a7231 */ /* 0x000fe40000200821 */
[-C--:B------:R-:W-:Y:S02]  /*4870*/  HFMA2.BF16_V2 R50, R39.H0_H0, R46.reuse, R81 ;  /* 0x0000002e27327231 */ /* 0x080fe40000200851 */
[----:B------:R-:W-:-:S02]  /*4880*/  HFMA2.BF16_V2 R60, R63.H0_H0, R46, R34 ;  /* 0x0000002e3f3c7231 */ /* 0x000fc40000200822 */
[-C--:B------:R-:W-:Y:S02]  /*4890*/  HFMA2.BF16_V2 R92, R39.H0_H0, R47.reuse, R42 ;  /* 0x0000002f275c7231 */ /* 0x080fe4000020082a */
[----:B------:R-:W-:Y:S02]  /*48a0*/  HFMA2.BF16_V2 R49, R51.H0_H0, R47, R49 ;  /* 0x0000002f33317231 */ /* 0x000fe40000200831 */
[-C--:B------:R-:W-:Y:S02]  /*48b0*/  HFMA2.BF16_V2 R64, R31.H1_H1, R69.reuse, R35 ;  /* 0x000000451f407231 */ /* 0x080fe40000200c23 */
[C---:B------:R-:W-:Y:S01]  /*48c0*/  HFMA2.BF16_V2 R55, R43.reuse.H1_H1, R68, R38 ;  /* 0x000000442b377231 */ /* 0x040fe20000200c26 */
[----:B------:R-:W-:Y:S01]  /*48d0*/  LDS.128 R32, [R24+0x1980] ;  /* 0x0019800018207984 */ /* 0x000fe20000000c00 */
[C---:B------:R-:W-:Y:S02]  /*48e0*/  HFMA2.BF16_V2 R82, R43.reuse.H1_H1, R69, R82 ;  /* 0x000000452b527231 */ /* 0x040fe40000200c52 */
[----:B------:R-:W-:-:S02]  /*48f0*/  HFMA2.BF16_V2 R85, R43.H1_H1, R70, R56 ;  /* 0x000000462b557231 */ /* 0x000fc40000200c38 */
[----:B------:R-:W-:Y:S02]  /*4900*/  HFMA2.BF16_V2 R91, R43.H1_H1, R71, R41 ;  /* 0x000000472b5b7231 */ /* 0x000fe40000200c29 */
[----:B------:R-:W-:Y:S01]  /*4910*/  HFMA2.BF16_V2 R37, R51.H0_H0, R45, R37 ;  /* 0x0000002d33257231 */ /* 0x000fe20000200825 */
[----:B------:R-:W0:Y:S01]  /*4920*/  LDS.128 R40, [R23+0x80] ;  /* 0x0000800017287984 */ /* 0x000e220000000c00 */
[-C--:B------:R-:W-:Y:S02]  /*4930*/  HFMA2.BF16_V2 R28, R31.H0_H0, R46.reuse, R28 ;  /* 0x0000002e1f1c7231 */ /* 0x080fe4000020081c */
[----:B------:R-:W-:Y:S02]  /*4940*/  HFMA2.BF16_V2 R29, R59.H0_H0, R46, R29 ;  /* 0x0000002e3b1d7231 */ /* 0x000fe4000020081d */
[-C--:B------:R-:W-:Y:S02]  /*4950*/  HFMA2.BF16_V2 R30, R31.H0_H0, R47.reuse, R30 ;  /* 0x0000002f1f1e7231 */ /* 0x080fe4000020081e */
[----:B------:R-:W-:-:S02]  /*4960*/  HFMA2.BF16_V2 R58, R59.H0_H0, R47, R58 ;  /* 0x0000002f3b3a7231 */ /* 0x000fc4000020083a */
[----:B------:R-:W-:Y:S02]  /*4970*/  HFMA2.BF16_V2 R88, R63.H0_H0, R47, R89 ;  /* 0x0000002f3f587231 */ /* 0x000fe40000200859 */
[----:B------:R-:W-:Y:S01]  /*4980*/  HFMA2.BF16_V2 R83, R39.H1_H1, R68, R36 ;  /* 0x0000004427537231 */ /* 0x000fe20000200c24 */
[----:B------:R-:W1:Y:S01]  /*4990*/  LDS.128 R44, [R24+0x1a90] ;  /* 0x001a9000182c7984 */ /* 0x000e620000000c00 */
[-C--:B------:R-:W-:Y:S02]  /*49a0*/  HFMA2.BF16_V2 R75, R59.H1_H1, R69.reuse, R48 ;  /* 0x000000453b4b7231 */ /* 0x080fe40000200c30 */
[----:B------:R-:W-:Y:S02]  /*49b0*/  HFMA2.BF16_V2 R89, R39.H1_H1, R70, R50 ;  /* 0x0000004627597231 */ /* 0x000fe40000200c32 */
[C---:B------:R-:W-:Y:S02]  /*49c0*/  HFMA2.BF16_V2 R27, R51.reuse.H1_H1, R68, R27 ;  /* 0x00000044331b7231 */ /* 0x040fe40000200c1b */
[----:B------:R-:W-:-:S02]  /*49d0*/  HFMA2.BF16_V2 R37, R51.H1_H1, R69, R37 ;  /* 0x0000004533257231 */ /* 0x000fc40000200c25 */
[CC--:B------:R-:W-:Y:S02]  /*49e0*/  HFMA2.BF16_V2 R36, R51.reuse.H1_H1, R70.reuse, R57 ;  /* 0x0000004633247231 */ /* 0x0c0fe40000200c39 */
[-C--:B------:R-:W-:Y:S02]  /*49f0*/  HFMA2.BF16_V2 R38, R51.H1_H1, R71.reuse, R49 ;  /* 0x0000004733267231 */ /* 0x080fe40000200c31 */
[----:B------:R-:W2:Y:S01]  /*4a00*/  LDS.128 R48, [R23+0xd0] ;  /* 0x0000d00017307984 */ /* 0x000ea20000000c00 */
[CC--:B------:R-:W-:Y:S02]  /*4a10*/  HFMA2.BF16_V2 R76, R59.reuse.H1_H1, R70.reuse, R29 ;  /* 0x000000463b4c7231 */ /* 0x0c0fe40000200c1d */
[----:B------:R-:W-:Y:S02]  /*4a20*/  HFMA2.BF16_V2 R86, R59.H1_H1, R71, R58 ;  /* 0x000000473b567231 */ /* 0x000fe40000200c3a */
[----:B------:R-:W3:Y:S01]  /*4a30*/  LDS.128 R56, [R23+0x120] ;  /* 0x0001200017387984 */ /* 0x000ee20000000c00 */
[----:B------:R-:W-:-:S02]  /*4a40*/  HFMA2.BF16_V2 R66, R31.H1_H1, R70, R28 ;  /* 0x000000461f427231 */ /* 0x000fc40000200c1c */
[----:B------:R-:W-:Y:S02]  /*4a50*/  HFMA2.BF16_V2 R81, R31.H1_H1, R71, R30 ;  /* 0x000000471f517231 */ /* 0x000fe40000200c1e */
[----:B------:R-:W4:Y:S01]  /*4a60*/  LDS.128 R28, [R23+0x30] ;  /* 0x00003000171c7984 */ /* 0x000f220000000c00 */
[C---:B------:R-:W-:Y:S02]  /*4a70*/  HFMA2.BF16_V2 R87, R39.reuse.H1_H1, R69, R87 ;  /* 0x0000004527577231 */ /* 0x040fe40000200c57 */
[----:B------:R-:W-:Y:S02]  /*4a80*/  HFMA2.BF16_V2 R92, R39.H1_H1, R71, R92 ;  /* 0x00000047275c7231 */ /* 0x000fe40000200c5c */
        /* <DEDUP_REMOVED lines=8> */
[C---:B-1----:R-:W-:Y:S02]  /*4b10*/  HFMA2.BF16_V2 R76, R40.reuse.H1_H1, R45, R75 ;  /* 0x0000002d284c7231 */ /* 0x042fe40000200c4b */
[----:B------:R-:W-:-:S02]  /*4b20*/  HFMA2.BF16_V2 R75, R40.H1_H1, R46, R52 ;  /* 0x0000002e284b7231 */ /* 0x000fc40000200c34 */
[----:B------:R-:W-:Y:S02]  /*4b30*/  HFMA2.BF16_V2 R65, R40.H0_H0, R32, R65 ;  /* 0x0000002028417231 */ /* 0x000fe40000200841 */
[C---:B------:R-:W-:Y:S02]  /*4b40*/  HFMA2.BF16_V2 R72, R67.reuse.H1_H1, R69, R72 ;  /* 0x0000004543487231 */ /* 0x040fe40000200c48 */
[----:B------:R-:W-:Y:S02]  /*4b50*/  HFMA2.BF16_V2 R73, R67.H1_H1, R70, R73 ;  /* 0x0000004643497231 */ /* 0x000fe40000200c49 */
[C---:B--2---:R-:W-:Y:S02]  /*4b60*/  HFMA2.BF16_V2 R77, R48.reuse.H0_H0, R32, R77 ;  /* 0x00000020304d7231 */ /* 0x044fe4000020084d */
[C---:B------:R-:W-:Y:S02]  /*4b70*/  HFMA2.BF16_V2 R52, R48.reuse.H0_H0, R34, R84 ;  /* 0x0000002230347231 */ /* 0x040fe40000200854 */
[----:B------:R-:W-:-:S02]  /*4b80*/  HFMA2.BF16_V2 R84, R48.H1_H1, R44, R77 ;  /* 0x0000002c30547231 */ /* 0x000fc40000200c4d */
[----:B------:R-:W-:Y:S02]  /*4b90*/  HFMA2.BF16_V2 R77, R48.H1_H1, R46, R52 ;  /* 0x0000002e304d7231 */ /* 0x000fe40000200c34 */
[CC--:B---3--:R-:W-:Y:S02]  /*4ba0*/  HFMA2.BF16_V2 R82, R56.reuse.H0_H0, R33.reuse, R82 ;  /* 0x0000002138527231 */ /* 0x0c8fe40000200852 */
[----:B------:R-:W-:Y:S02]  /*4bb0*/  HFMA2.BF16_V2 R52, R56.H0_H0, R34, R85 ;  /* 0x0000002238347231 */ /* 0x000fe40000200855 */
[C---:B----4-:R-:W-:Y:S02]  /*4bc0*/  HFMA2.BF16_V2 R54, R28.reuse.H0_H0, R32, R54 ;  /* 0x000000201c367231 */ /* 0x050fe40000200836 */
[C---:B------:R-:W-:Y:S02]  /*4bd0*/  HFMA2.BF16_V2 R64, R28.reuse.H0_H0, R33, R64 ;  /* 0x000000211c407231 */ /* 0x040fe40000200840 */
[----:B------:R-:W-:-:S02]  /*4be0*/  HFMA2.BF16_V2 R66, R28.H0_H0, R34, R66 ;  /* 0x000000221c427231 */ /* 0x000fc40000200842 */
[----:B------:R-:W-:Y:S02]  /*4bf0*/  HFMA2.BF16_V2 R81, R28.H0_H0, R35, R81 ;  /* 0x000000231c517231 */ /* 0x000fe40000200851 */
[C---:B------:R-:W-:Y:S02]  /*4c00*/  HFMA2.BF16_V2 R85, R56.reuse.H1_H1, R45, R82 ;  /* 0x0000002d38557231 */ /* 0x040fe40000200c52 */
[----:B------:R-:W-:Y:S02]  /*4c10*/  HFMA2.BF16_V2 R82, R56.H1_H1, R46, R52 ;  /* 0x0000002e38527231 */ /* 0x000fe40000200c34 */
[----:B------:R-:W-:Y:S02]  /*4c20*/  HFMA2.BF16_V2 R79, R67.H1_H1, R71, R79 ;  /* 0x00000047434f7231 */ /* 0x000fe40000200c4f */
[----:B------:R-:W-:Y:S02]  /*4c30*/  HFMA2.BF16_V2 R86, R40.H0_H0, R35, R86 ;  /* 0x0000002328567231 */ /* 0x000fe40000200856 */
[----:B------:R-:W-:-:S02]  /*4c40*/  HFMA2.BF16_V2 R55, R56.H0_H0, R32, R55 ;  /* 0x0000002038377231 */ /* 0x000fc40000200837 */
[C---:B------:R-:W-:Y:S02]  /*4c50*/  HFMA2.BF16_V2 R83, R60.reuse.H0_H0, R32, R83 ;  /* 0x000000203c537231 */ /* 0x040fe40000200853 */
[----:B------:R-:W-:Y:S02]  /*4c60*/  HFMA2.BF16_V2 R52, R60.H0_H0, R34, R89 ;  /* 0x000000223c347231 */ /* 0x000fe40000200859 */
[C---:B------:R-:W-:Y:S02]  /*4c70*/  HFMA2.BF16_V2 R71, R28.reuse.H1_H1, R44, R54 ;  /* 0x0000002c1c477231 */ /* 0x040fe40000200c36 */
[C---:B------:R-:W-:Y:S02]  /*4c80*/  HFMA2.BF16_V2 R69, R28.reuse.H1_H1, R45, R64 ;  /* 0x0000002d1c457231 */ /* 0x040fe40000200c40 */
[C---:B------:R-:W-:Y:S02]  /*4c90*/  HFMA2.BF16_V2 R70, R28.reuse.H1_H1, R46, R66 ;  /* 0x0000002e1c467231 */ /* 0x040fe40000200c42 */
[----:B------:R-:W-:-:S02]  /*4ca0*/  HFMA2.BF16_V2 R28, R28.H1_H1, R47, R81 ;  /* 0x0000002f1c1c7231 */ /* 0x000fc40000200c51 */
[CC--:B------:R-:W-:Y:S02]  /*4cb0*/  HFMA2.BF16_V2 R81, R40.reuse.H1_H1, R44.reuse, R65 ;  /* 0x0000002c28517231 */ /* 0x0c0fe40000200c41 */
[----:B------:R-:W-:Y:S01]  /*4cc0*/  HFMA2.BF16_V2 R40, R40.H1_H1, R47, R86 ;  /* 0x0000002f28287231 */ /* 0x000fe20000200c56 */
[----:B------:R-:W0:Y:S01]  /*4cd0*/  LDS.128 R64, [R23+0x1c0] ;  /* 0x0001c00017407984 */ /* 0x000e220000000c00 */
[-C--:B------:R-:W-:Y:S02]  /*4ce0*/  HFMA2.BF16_V2 R89, R60.H1_H1, R44.reuse, R83 ;  /* 0x0000002c3c597231 */ /* 0x080fe40000200c53 */
[----:B------:R-:W-:Y:S02]  /*4cf0*/  HFMA2.BF16_V2 R86, R56.H1_H1, R44, R55 ;  /* 0x0000002c38567231 */ /* 0x000fe40000200c37 */
[----:B------:R-:W-:Y:S02]  /*4d00*/  HFMA2.BF16_V2 R83, R60.H1_H1, R46, R52 ;  /* 0x0000002e3c537231 */ /* 0x000fe40000200c34 */
[----:B------:R-:W1:Y:S01]  /*4d10*/  LDS.128 R52, [R23+0x210] ;  /* 0x0002100017347984 */ /* 0x000e620000000c00 */
[----:B------:R-:W-:-:S02]  /*4d20*/  HFMA2.BF16_V2 R78, R48.H0_H0, R33, R78 ;  /* 0x00000021304e7231 */ /* 0x000fc4000020084e */
[-C--:B------:R-:W-:Y:S02]  /*4d30*/  HFMA2.BF16_V2 R91, R56.H0_H0, R35.reuse, R91 ;  /* 0x00000023385b7231 */ /* 0x080fe4000020085b */
[----:B------:R-:W-:Y:S02]  /*4d40*/  HFMA2.BF16_V2 R90, R48.H0_H0, R35, R90 ;  /* 0x00000023305a7231 */ /* 0x000fe4000020085a */
[C---:B------:R-:W-:Y:S02]  /*4d50*/  HFMA2.BF16_V2 R87, R60.reuse.H0_H0, R33, R87 ;  /* 0x000000213c577231 */ /* 0x040fe40000200857 */
[----:B------:R-:W-:Y:S02]  /*4d60*/  HFMA2.BF16_V2 R92, R60.H0_H0, R35, R92 ;  /* 0x000000233c5c7231 */ /* 0x000fe4000020085c */
[----:B------:R-:W-:Y:S02]  /*4d70*/  HFMA2.BF16_V2 R78, R48.H1_H1, R45, R78 ;  /* 0x0000002d304e7231 */ /* 0x000fe40000200c4e */
[----:B------:R-:W-:-:S02]  /*4d80*/  HFMA2.BF16_V2 R56, R56.H1_H1, R47, R91 ;  /* 0x0000002f38387231 */ /* 0x000fc40000200c5b */
[----:B------:R-:W-:Y:S02]  /*4d90*/  HFMA2.BF16_V2 R48, R48.H1_H1, R47, R90 ;  /* 0x0000002f30307231 */ /* 0x000fe40000200c5a */
[C---:B------:R-:W-:Y:S02]  /*4da0*/  HFMA2.BF16_V2 R87, R60.reuse.H1_H1, R45, R87 ;  /* 0x0000002d3c577231 */ /* 0x040fe40000200c57 */
[----:B------:R-:W-:Y:S02]  /*4db0*/  HFMA2.BF16_V2 R60, R60.H1_H1, R47, R92 ;  /* 0x0000002f3c3c7231 */ /* 0x000fe40000200c5c */
[C---:B0-----:R-:W-:Y:S02]  /*4dc0*/  HFMA2.BF16_V2 R27, R64.reuse.H0_H0, R32, R27 ;  /* 0x00000020401b7231 */ /* 0x041fe4000020081b */
[C---:B------:R-:W-:Y:S02]  /*4dd0*/  HFMA2.BF16_V2 R37, R64.reuse.H0_H0, R33, R37 ;  /* 0x0000002140257231 */ /* 0x040fe40000200825 */
[----:B------:R-:W-:-:S02]  /*4de0*/  HFMA2.BF16_V2 R36, R64.H0_H0, R34, R36 ;  /* 0x0000002240247231 */ /* 0x000fc40000200824 */
[----:B------:R-:W-:Y:S02]  /*4df0*/  HFMA2.BF16_V2 R38, R64.H0_H0, R35, R38 ;  /* 0x0000002340267231 */ /* 0x000fe40000200826 */
[----:B-1----:R-:W-:Y:S02]  /*4e00*/  HFMA2.BF16_V2 R39, R52.H0_H0, R32, R39 ;  /* 0x0000002034277231 */ /* 0x002fe40000200827 */
[C---:B------:R-:W-:Y:S02]  /*4e10*/  HFMA2.BF16_V2 R91, R64.reuse.H1_H1, R44, R27 ;  /* 0x0000002c405b7231 */ /* 0x040fe40000200c1b */
[C---:B------:R-:W-:Y:S02]  /*4e20*/  HFMA2.BF16_V2 R90, R64.reuse.H1_H1, R45, R37 ;  /* 0x0000002d405a7231 */ /* 0x040fe40000200c25 */
[C---:B------:R-:W-:Y:S02]  /*4e30*/  HFMA2.BF16_V2 R27, R64.reuse.H1_H1, R46, R36 ;  /* 0x0000002e401b7231 */ /* 0x040fe40000200c24 */
[----:B------:R-:W-:-:S02]  /*4e40*/  HFMA2.BF16_V2 R64, R64.H1_H1, R47, R38 ;  /* 0x0000002f40407231 */ /* 0x000fc40000200c26 */
[C---:B------:R-:W-:Y:S02]  /*4e50*/  HFMA2.BF16_V2 R92, R52.reuse.H1_H1, R44, R39 ;  /* 0x0000002c345c7231 */ /* 0x040fe40000200c27 */
[----:B------:R-:W0:Y:S01]  /*4e60*/  LDS.128 R36, [R23+0x260] ;  /* 0x0002600017247984 */ /* 0x000e220000000c00 */
[C---:B------:R-:W-:Y:S02]  /*4e70*/  HFMA2.BF16_V2 R72, R52.reuse.H0_H0, R33, R72 ;  /* 0x0000002134487231 */ /* 0x040fe40000200848 */
[C---:B------:R-:W-:Y:S02]  /*4e80*/  HFMA2.BF16_V2 R73, R52.reuse.H0_H0, R34, R73 ;  /* 0x0000002234497231 */ /* 0x040fe40000200849 */
[C---:B------:R-:W-:Y:S02]  /*4e90*/  HFMA2.BF16_V2 R79, R52.reuse.H0_H0, R35, R79 ;  /* 0x00000023344f7231 */ /* 0x040fe4000020084f */
[C---:B------:R-:W-:Y:S02]  /*4ea0*/  HFMA2.BF16_V2 R93, R52.reuse.H1_H1, R45, R72 ;  /* 0x0000002d345d7231 */ /* 0x040fe40000200c48 */
[----:B------:R-:W-:-:S02]  /*4eb0*/  HFMA2.BF16_V2 R72, R52.H1_H1, R46, R73 ;  /* 0x0000002e34487231 */ /* 0x000fc40000200c49 */
[----:B------:R-:W-:Y:S02]  /*4ec0*/  HFMA2.BF16_V2 R52, R52.H1_H1, R47, R79 ;  /* 0x0000002f34347231 */ /* 0x000fe40000200c4f */
[C---:B0-----:R-:W-:Y:S02]  /*4ed0*/  HFMA2.BF16_V2 R68, R36.reuse.H0_H0, R32, R68 ;  /* 0x0000002024447231 */ /* 0x041fe40000200844 */
[C---:B------:R-:W-:Y:S02]  /*4ee0*/  HFMA2.BF16_V2 R74, R36.reuse.H0_H0, R33, R74 ;  /* 0x00000021244a7231 */ /* 0x040fe4000020084a */
[C---:B------:R-:W-:Y:S02]  /*4ef0*/  HFMA2.BF16_V2 R80, R36.reuse.H0_H0, R34, R80 ;  /* 0x0000002224507231 */ /* 0x040fe40000200850 */
[C---:B------:R-:W-:Y:S02]  /*4f00*/  HFMA2.BF16_V2 R88, R36.reuse.H0_H0, R35, R88 ;  /* 0x0000002324587231 */ /* 0x040fe40000200858 */
[----:B------:R-:W0:Y:S01]  /*4f10*/  LDS.128 R32, [R24+0x1ba0] ;  /* 0x001ba00018207984 */ /* 0x000e220000000c00 */
[----:B------:R-:W-:-:S02]  /*4f20*/  HFMA2.BF16_V2 R68, R36.H1_H1, R44, R68 ;  /* 0x0000002c24447231 */ /* 0x000fc40000200c44 */
[C---:B------:R-:W-:Y:S02]  /*4f30*/  HFMA2.BF16_V2 R73, R36.reuse.H1_H1, R45, R74 ;  /* 0x0000002d24497231 */ /* 0x040fe40000200c4a */
[C---:B------:R-:W-:Y:S02]  /*4f40*/  HFMA2.BF16_V2 R80, R36.reuse.H1_H1, R46, R80 ;  /* 0x0000002e24507231 */ /* 0x040fe40000200c50 */
[----:B------:R-:W-:Y:S02]  /*4f50*/  HFMA2.BF16_V2 R88, R36.H1_H1, R47, R88 ;  /* 0x0000002f24587231 */ /* 0x000fe40000200c58 */
[----:B------:R-:W1:Y:S01]  /*4f60*/  LDS.128 R44, [R24+0x1cb0] ;  /* 0x001cb000182c7984 */ /* 0x000e620000000c00 */
[-C--:B0-----:R-:W-:Y:S02]  /*4f70*/  HFMA2.BF16_V2 R71, R29.H0_H0, R32.reuse, R71 ;  /* 0x000000201d477231 */ /* 0x081fe40000200847 */
[-C--:B------:R-:W-:Y:S02]  /*4f80*/  HFMA2.BF16_V2 R81, R41.H0_H0, R32.reuse, R81 ;  /* 0x0000002029517231 */ /* 0x080fe40000200851 */
[----:B------:R-:W-:-:S02]  /*4f90*/  HFMA2.BF16_V2 R84, R49.H0_H0, R32, R84 ;  /* 0x0000002031547231 */ /* 0x000fc40000200854 */
[-C--:B------:R-:W-:Y:S02]  /*4fa0*/  HFMA2.BF16_V2 R86, R57.H0_H0, R32.reuse, R86 ;  /* 0x0000002039567231 */ /* 0x080fe40000200856 */
[-C--:B------:R-:W-:Y:S02]  /*4fb0*/  HFMA2.BF16_V2 R89, R61.H0_H0, R32.reuse, R89 ;  /* 0x000000203d597231 */ /* 0x080fe40000200859 */
[-C--:B------:R-:W-:Y:S02]  /*4fc0*/  HFMA2.BF16_V2 R36, R65.H0_H0, R32.reuse, R91 ;  /* 0x0000002041247231 */ /* 0x080fe4000020085b */
[-C--:B------:R-:W-:Y:S02]  /*4fd0*/  HFMA2.BF16_V2 R23, R53.H0_H0, R32.reuse, R92 ;  /* 0x0000002035177231 */ /* 0x080fe4000020085c */
        /* <DEDUP_REMOVED lines=8> */
[----:B------:R-:W-:Y:S02]  /*5060*/  HFMA2.BF16_V2 R73, R37.H0_H0, R33, R73 ;  /* 0x0000002125497231 */ /* 0x000fe40000200849 */
[CC--:B------:R-:W-:Y:S02]  /*5070*/  HFMA2.BF16_V2 R70, R29.reuse.H0_H0, R34.reuse, R70 ;  /* 0x000000221d467231 */ /* 0x0c0fe40000200846 */
[-C--:B------:R-:W-:Y:S02]  /*5080*/  HFMA2.BF16_V2 R33, R29.H0_H0, R35.reuse, R28 ;  /* 0x000000231d217231 */ /* 0x080fe4000020081c */
[-C--:B------:R-:W-:Y:S02]  /*5090*/  HFMA2.BF16_V2 R75, R41.H0_H0, R34.reuse, R75 ;  /* 0x00000022294b7231 */ /* 0x080fe4000020084b */
[----:B------:R-:W-:Y:S02]  /*50a0*/  HFMA2.BF16_V2 R92, R65.H0_H0, R34, R27 ;  /* 0x00000022415c7231 */ /* 0x000fe4000020081b */
[----:B------:R-:W-:-:S02]  /*50b0*/  HFMA2.BF16_V2 R74, R41.H0_H0, R35, R40 ;  /* 0x00000023294a7231 */ /* 0x000fc40000200828 */
[----:B------:R-:W-:Y:S02]  /*50c0*/  HFMA2.BF16_V2 R27, R37.H0_H0, R34, R80 ;  /* 0x00000022251b7231 */ /* 0x000fe40000200850 */
[C---:B-1----:R-:W-:Y:S02]  /*50d0*/  HFMA2.BF16_V2 R94, R29.reuse.H1_H1, R44, R71 ;  /* 0x0000002c1d5e7231 */ /* 0x042fe40000200c47 */
[C---:B------:R-:W-:Y:S02]  /*50e0*/  HFMA2.BF16_V2 R40, R29.reuse.H1_H1, R45, R32 ;  /* 0x0000002d1d287231 */ /* 0x040fe40000200c20 */
[----:B------:R-:W-:Y:S02]  /*50f0*/  HFMA2.BF16_V2 R28, R29.H1_H1, R46, R70 ;  /* 0x0000002e1d1c7231 */ /* 0x000fe40000200c46 */
        /* <DEDUP_REMOVED lines=8> */
[-C--:B------:R-:W-:Y:S02]  /*5180*/  HFMA2.BF16_V2 R93, R53.H0_H0, R35.reuse, R52 ;  /* 0x00000023355d7231 */ /* 0x080fe40000200834 */
[----:B------:R-:W-:Y:S02]  /*5190*/  HFMA2.BF16_V2 R88, R37.H0_H0, R35, R88 ;  /* 0x0000002325587231 */ /* 0x000fe40000200858 */
[----:B------:R-:W-:Y:S02]  /*51a0*/  HFMA2.BF16_V2 R29, R29.H1_H1, R47, R33 ;  /* 0x0000002f1d1d7231 */ /* 0x000fe40000200c21 */
[----:B------:R-:W0:Y:S01]  /*51b0*/  LDS.128 R32, [R24+0x1dc0] ;  /* 0x001dc00018207984 */ /* 0x000e220000000c00 */
[C---:B------:R-:W-:Y:S02]  /*51c0*/  HFMA2.BF16_V2 R81, R41.reuse.H1_H1, R44, R81 ;  /* 0x0000002c29517231 */ /* 0x040fe40000200c51 */
[C---:B------:R-:W-:Y:S02]  /*51d0*/  HFMA2.BF16_V2 R52, R41.reuse.H1_H1, R45, R76 ;  /* 0x0000002d29347231 */ /* 0x040fe40000200c4c */
[----:B------:R-:W-:-:S02]  /*51e0*/  HFMA2.BF16_V2 R48, R41.H1_H1, R46, R75 ;  /* 0x0000002e29307231 */ /* 0x000fc40000200c4b */
[----:B------:R-:W-:Y:S02]  /*51f0*/  HFMA2.BF16_V2 R41, R41.H1_H1, R47, R74 ;  /* 0x0000002f29297231 */ /* 0x000fe40000200c4a */
[C---:B------:R-:W-:Y:S02]  /*5200*/  HFMA2.BF16_V2 R74, R65.reuse.H1_H1, R44, R36 ;  /* 0x0000002c414a7231 */ /* 0x040fe40000200c24 */
[C---:B------:R-:W-:Y:S02]  /*5210*/  HFMA2.BF16_V2 R90, R65.reuse.H1_H1, R45, R90 ;  /* 0x0000002d415a7231 */ /* 0x040fe40000200c5a */
[----:B------:R-:W-:Y:S02]  /*5220*/  HFMA2.BF16_V2 R92, R65.H1_H1, R46, R92 ;  /* 0x0000002e415c7231 */ /* 0x000fe40000200c5c */
[-C--:B------:R-:W-:Y:S02]  /*5230*/  HFMA2.BF16_V2 R84, R49.H1_H1, R44.reuse, R84 ;  /* 0x0000002c31547231 */ /* 0x080fe40000200c54 */
[----:B------:R-:W-:-:S02]  /*5240*/  HFMA2.BF16_V2 R86, R57.H1_H1, R44, R86 ;  /* 0x0000002c39567231 */ /* 0x000fc40000200c56 */
[-C--:B------:R-:W-:Y:S02]  /*5250*/  HFMA2.BF16_V2 R89, R61.H1_H1, R44.reuse, R89 ;  /* 0x0000002c3d597231 */ /* 0x080fe40000200c59 */
[----:B------:R-:W-:Y:S02]  /*5260*/  HFMA2.BF16_V2 R65, R65.H1_H1, R47, R64 ;  /* 0x0000002f41417231 */ /* 0x000fe40000200c40 */
[CC--:B------:R-:W-:Y:S02]  /*5270*/  HFMA2.BF16_V2 R23, R53.reuse.H1_H1, R44.reuse, R23 ;  /* 0x0000002c35177231 */ /* 0x0c0fe40000200c17 */
[----:B------:R-:W-:Y:S02]  /*5280*/  HFMA2.BF16_V2 R64, R53.H1_H1, R45, R69 ;  /* 0x0000002d35407231 */ /* 0x000fe40000200c45 */
[----:B------:R-:W-:Y:S02]  /*5290*/  HFMA2.BF16_V2 R44, R37.H1_H1, R44, R68 ;  /* 0x0000002c252c7231 */ /* 0x000fe40000200c44 */
[----:B------:R-:W1:Y:S01]  /*52a0*/  LDS.128 R68, [R24+0x1ed0] ;  /* 0x001ed00018447984 */ /* 0x000e620000000c00 */
[----:B------:R-:W-:-:S02]  /*52b0*/  HFMA2.BF16_V2 R56, R49.H1_H1, R46, R77 ;  /* 0x0000002e31387231 */ /* 0x000fc40000200c4d */
[-C--:B------:R-:W-:Y:S02]  /*52c0*/  HFMA2.BF16_V2 R60, R57.H1_H1, R46.reuse, R82 ;  /* 0x0000002e393c7231 */ /* 0x080fe40000200c52 */
[-C--:B------:R-:W-:Y:S02]  /*52d0*/  HFMA2.BF16_V2 R83, R61.H1_H1, R46.reuse, R83 ;  /* 0x0000002e3d537231 */ /* 0x080fe40000200c53 */
[-C--:B------:R-:W-:Y:S02]  /*52e0*/  HFMA2.BF16_V2 R72, R53.H1_H1, R46.reuse, R72 ;  /* 0x0000002e35487231 */ /* 0x080fe40000200c48 */
[----:B------:R-:W-:Y:S02]  /*52f0*/  HFMA2.BF16_V2 R46, R37.H1_H1, R46, R27 ;  /* 0x0000002e252e7231 */ /* 0x000fe40000200c1b */
[-C--:B------:R-:W-:Y:S02]  /*5300*/  HFMA2.BF16_V2 R78, R49.H1_H1, R45.reuse, R78 ;  /* 0x0000002d314e7231 */ /* 0x080fe40000200c4e */
[----:B------:R-:W-:-:S02]  /*5310*/  HFMA2.BF16_V2 R85, R57.H1_H1, R45, R85 ;  /* 0x0000002d39557231 */ /* 0x000fc40000200c55 */
[-C--:B------:R-:W-:Y:S02]  /*5320*/  HFMA2.BF16_V2 R87, R61.H1_H1, R45.reuse, R87 ;  /* 0x0000002d3d577231 */ /* 0x080fe40000200c57 */
[C---:B------:R-:W-:Y:S02]  /*5330*/  HFMA2.BF16_V2 R73, R37.reuse.H1_H1, R45, R73 ;  /* 0x0000002d25497231 */ /* 0x040fe40000200c49 */
[----:B------:R-:W-:Y:S02]  /*5340*/  HFMA2.BF16_V2 R88, R37.H1_H1, R47, R88 ;  /* 0x0000002f25587231 */ /* 0x000fe40000200c58 */
        /* <DEDUP_REMOVED lines=8> */
[----:B------:R-:W-:-:S02]  /*53d0*/  HFMA2.BF16_V2 R93, R53.H1_H1, R47, R93 ;  /* 0x0000002f355d7231 */ /* 0x000fc40000200c5d */
[CC--:B------:R-:W-:Y:S02]  /*53e0*/  HFMA2.BF16_V2 R32, R30.reuse.H0_H0, R33.reuse, R40 ;  /* 0x000000211e207231 */ /* 0x0c0fe40000200828 */
[----:B------:R-:W-:Y:S02]  /*53f0*/  HFMA2.BF16_V2 R28, R30.H0_H0, R34, R28 ;  /* 0x000000221e1c7231 */ /* 0x000fe4000020081c */
[----:B------:R-:W-:Y:S02]  /*5400*/  HFMA2.BF16_V2 R53, R42.H0_H0, R33, R52 ;  /* 0x000000212a357231 */ /* 0x000fe40000200834 */
[----:B------:R-:W-:Y:S02]  /*5410*/  HFMA2.BF16_V2 R29, R30.H0_H0, R35, R29 ;  /* 0x000000231e1d7231 */ /* 0x000fe4000020081d */
[-C--:B------:R-:W-:Y:S02]  /*5420*/  HFMA2.BF16_V2 R78, R50.H0_H0, R33.reuse, R78 ;  /* 0x00000021324e7231 */ /* 0x080fe4000020084e */
[----:B------:R-:W-:-:S02]  /*5430*/  HFMA2.BF16_V2 R85, R58.H0_H0, R33, R85 ;  /* 0x000000213a557231 */ /* 0x000fc40000200855 */
[-C--:B------:R-:W-:Y:S02]  /*5440*/  HFMA2.BF16_V2 R87, R62.H0_H0, R33.reuse, R87 ;  /* 0x000000213e577231 */ /* 0x080fe40000200857 */
[-C--:B------:R-:W-:Y:S02]  /*5450*/  HFMA2.BF16_V2 R90, R66.H0_H0, R33.reuse, R90 ;  /* 0x00000021425a7231 */ /* 0x080fe4000020085a */
[-C--:B------:R-:W-:Y:S02]  /*5460*/  HFMA2.BF16_V2 R40, R54.H0_H0, R33.reuse, R64 ;  /* 0x0000002136287231 */ /* 0x080fe40000200840 */
[----:B------:R-:W-:Y:S02]  /*5470*/  HFMA2.BF16_V2 R52, R38.H0_H0, R33, R73 ;  /* 0x0000002126347231 */ /* 0x000fe40000200849 */
[-C--:B------:R-:W-:Y:S02]  /*5480*/  HFMA2.BF16_V2 R48, R42.H0_H0, R34.reuse, R48 ;  /* 0x000000222a307231 */ /* 0x080fe40000200830 */
[----:B------:R-:W-:-:S02]  /*5490*/  HFMA2.BF16_V2 R33, R66.H0_H0, R34, R92 ;  /* 0x0000002242217231 */ /* 0x000fc4000020085c */
[----:B------:R-:W-:Y:S02]  /*54a0*/  HFMA2.BF16_V2 R41, R42.H0_H0, R35, R41 ;  /* 0x000000232a297231 */ /* 0x000fe40000200829 */
[-C--:B------:R-:W-:Y:S02]  /*54b0*/  HFMA2.BF16_V2 R49, R49.H1_H1, R47.reuse, R79 ;  /* 0x0000002f31317231 */ /* 0x080fe40000200c4f */
[-C--:B------:R-:W-:Y:S02]  /*54c0*/  HFMA2.BF16_V2 R57, R57.H1_H1, R47.reuse, R80 ;  /* 0x0000002f39397231 */ /* 0x080fe40000200c50 */
[----:B------:R-:W-:Y:S02]  /*54d0*/  HFMA2.BF16_V2 R61, R61.H1_H1, R47, R91 ;  /* 0x0000002f3d3d7231 */ /* 0x000fe40000200c5b */
[----:B------:R-:W-:Y:S02]  /*54e0*/  HFMA2.BF16_V2 R64, R38.H0_H0, R34, R46 ;  /* 0x0000002226407231 */ /* 0x000fe4000020082e */
[C---:B-1----:R-:W-:Y:S01]  /*54f0*/  HFMA2.BF16_V2 R94, R30.reuse.H1_H1, R68, R94 ;  /* 0x000000441e5e7231 */ /* 0x042fe20000200c5e */
[----:B------:R-:W0:Y:S01]  /*5500*/  LDS.128 R44, [R24+0x1fe0] ;  /* 0x001fe000182c7984 */ /* 0x000e220000000c00 */
[----:B------:R-:W-:-:S02]  /*5510*/  HFMA2.BF16_V2 R73, R30.H1_H1, R69, R32 ;  /* 0x000000451e497231 */ /* 0x000fc40000200c20 */
[C---:B------:R-:W-:Y:S02]  /*5520*/  HFMA2.BF16_V2 R28, R30.reuse.H1_H1, R70, R28 ;  /* 0x000000461e1c7231 */ /* 0x040fe40000200c1c */
[----:B------:R-:W-:Y:S02]  /*5530*/  HFMA2.BF16_V2 R30, R30.H1_H1, R71, R29 ;  /* 0x000000471e1e7231 */ /* 0x000fe40000200c1d */
[C---:B------:R-:W-:Y:S02]  /*5540*/  HFMA2.BF16_V2 R81, R42.reuse.H1_H1, R68, R81 ;  /* 0x000000442a517231 */ /* 0x040fe40000200c51 */
[C---:B------:R-:W-:Y:S02]  /*5550*/  HFMA2.BF16_V2 R53, R42.reuse.H1_H1, R69, R53 ;  /* 0x000000452a357231 */ /* 0x040fe40000200c35 */
        /* <DEDUP_REMOVED lines=13> */
[----:B------:R1:W2:Y:S01]  /*5630*/  LDS.128 R32, [R24+0x20f0] ;  /* 0x0020f00018207984 */ /* 0x0002a20000000c00 */
[----:B------:R-:W-:-:S02]  /*5640*/  HFMA2.BF16_V2 R86, R58.H1_H1, R68, R86 ;  /* 0x000000443a567231 */ /* 0x000fc40000200c56 */
[-C--:B------:R-:W-:Y:S02]  /*5650*/  HFMA2.BF16_V2 R85, R58.H1_H1, R69.reuse, R85 ;  /* 0x000000453a557231 */ /* 0x080fe40000200c55 */
[-C--:B------:R-:W-:Y:S02]  /*5660*/  HFMA2.BF16_V2 R23, R38.H1_H1, R68.reuse, R23 ;  /* 0x0000004426177231 */ /* 0x080fe40000200c17 */
[C---:B------:R-:W-:Y:S02]  /*5670*/  HFMA2.BF16_V2 R84, R50.reuse.H1_H1, R68, R84 ;  /* 0x0000004432547231 */ /* 0x040fe40000200c54 */
[C---:B------:R-:W-:Y:S02]  /*5680*/  HFMA2.BF16_V2 R78, R50.reuse.H1_H1, R69, R78 ;  /* 0x00000045324e7231 */ /* 0x040fe40000200c4e */
[----:B------:R-:W-:Y:S02]  /*5690*/  HFMA2.BF16_V2 R56, R50.H1_H1, R70, R56 ;  /* 0x0000004632387231 */ /* 0x000fe40000200c38 */
[----:B------:R-:W-:-:S02]  /*56a0*/  HFMA2.BF16_V2 R36, R62.H1_H1, R68, R36 ;  /* 0x000000443e247231 */ /* 0x000fc40000200c24 */
[-C--:B------:R-:W-:Y:S02]  /*56b0*/  HFMA2.BF16_V2 R87, R62.H1_H1, R69.reuse, R87 ;  /* 0x000000453e577231 */ /* 0x080fe40000200c57 */
[CC--:B------:R-:W-:Y:S02]  /*56c0*/  HFMA2.BF16_V2 R37, R66.reuse.H1_H1, R68.reuse, R37 ;  /* 0x0000004442257231 */ /* 0x0c0fe40000200c25 */
[-C--:B------:R-:W-:Y:S02]  /*56d0*/  HFMA2.BF16_V2 R90, R66.H1_H1, R69.reuse, R90 ;  /* 0x00000045425a7231 */ /* 0x080fe40000200c5a */
[C---:B------:R-:W-:Y:S02]  /*56e0*/  HFMA2.BF16_V2 R27, R54.reuse.H1_H1, R68, R27 ;  /* 0x00000044361b7231 */ /* 0x040fe40000200c1b */
[-C--:B------:R-:W-:Y:S02]  /*56f0*/  HFMA2.BF16_V2 R40, R54.H1_H1, R69.reuse, R40 ;  /* 0x0000004536287231 */ /* 0x080fe40000200c28 */
[----:B------:R-:W-:-:S02]  /*5700*/  HFMA2.BF16_V2 R52, R38.H1_H1, R69, R52 ;  /* 0x0000004526347231 */ /* 0x000fc40000200c34 */
[-C--:B------:R-:W-:Y:S02]  /*5710*/  HFMA2.BF16_V2 R50, R50.H1_H1, R71.reuse, R49 ;  /* 0x0000004732327231 */ /* 0x080fe40000200c31 */
[CC--:B------:R-:W-:Y:S02]  /*5720*/  HFMA2.BF16_V2 R60, R58.reuse.H1_H1, R70.reuse, R60 ;  /* 0x000000463a3c7231 */ /* 0x0c0fe40000200c3c */
[-C--:B------:R-:W-:Y:S02]  /*5730*/  HFMA2.BF16_V2 R57, R58.H1_H1, R71.reuse, R57 ;  /* 0x000000473a397231 */ /* 0x080fe40000200c39 */
[C---:B------:R-:W-:Y:S02]  /*5740*/  HFMA2.BF16_V2 R83, R62.reuse.H1_H1, R70, R83 ;  /* 0x000000463e537231 */ /* 0x040fe40000200c53 */
[-C--:B------:R-:W-:Y:S02]  /*5750*/  HFMA2.BF16_V2 R61, R62.H1_H1, R71.reuse, R61 ;  /* 0x000000473e3d7231 */ /* 0x080fe40000200c3d */
[----:B------:R-:W-:-:S02]  /*5760*/  HFMA2.BF16_V2 R65, R66.H1_H1, R71, R65 ;  /* 0x0000004742417231 */ /* 0x000fc40000200c41 */
[CC--:B------:R-:W-:Y:S02]  /*5770*/  HFMA2.BF16_V2 R72, R54.reuse.H1_H1, R70.reuse, R72 ;  /* 0x0000004636487231 */ /* 0x0c0fe40000200c48 */
[-C--:B------:R-:W-:Y:S02]  /*5780*/  HFMA2.BF16_V2 R93, R54.H1_H1, R71.reuse, R93 ;  /* 0x00000047365d7231 */ /* 0x080fe40000200c5d */
[C---:B------:R-:W-:Y:S02]  /*5790*/  HFMA2.BF16_V2 R64, R38.reuse.H1_H1, R70, R64 ;  /* 0x0000004626407231 */ /* 0x040fe40000200c40 */
[----:B------:R-:W-:Y:S02]  /*57a0*/  HFMA2.BF16_V2 R88, R38.H1_H1, R71, R88 ;  /* 0x0000004726587231 */ /* 0x000fe40000200c58 */
[-C--:B0-----:R-:W-:Y:S02]  /*57b0*/  HFMA2.BF16_V2 R86, R59.H0_H0, R44.reuse, R86 ;  /* 0x0000002c3b567231 */ /* 0x081fe40000200856 */
        /* <DEDUP_REMOVED lines=17> */
[C---:B------:R-:W-:Y:S02]  /*58d0*/  HFMA2.BF16_V2 R45, R51.reuse.H0_H0, R46, R56 ;  /* 0x0000002e332d7231 */ /* 0x040fe40000200838 */
[----:B------:R-:W-:-:S02]  /*58e0*/  HFMA2.BF16_V2 R44, R51.H0_H0, R47, R50 ;  /* 0x0000002f332c7231 */ /* 0x000fc40000200832 */
[-C--:B------:R-:W-:Y:S02]  /*58f0*/  HFMA2.BF16_V2 R28, R31.H0_H0, R46.reuse, R28 ;  /* 0x0000002e1f1c7231 */ /* 0x080fe4000020081c */
[-C--:B------:R-:W-:Y:S02]  /*5900*/  HFMA2.BF16_V2 R60, R59.H0_H0, R46.reuse, R60 ;  /* 0x0000002e3b3c7231 */ /* 0x080fe4000020083c */
[-C--:B-1----:R-:W-:Y:S02]  /*5910*/  HFMA2.BF16_V2 R24, R63.H0_H0, R46.reuse, R83 ;  /* 0x0000002e3f187231 */ /* 0x082fe40000200853 */
        /* <DEDUP_REMOVED lines=9> */
[-C--:B--2---:R-:W-:Y:S02]  /*59b0*/  HFMA2.BF16_V2 R89, R59.H1_H1, R32.reuse, R86 ;  /* 0x000000203b597231 */ /* 0x084fe40000200c56 */
[-C--:B------:R-:W-:Y:S02]  /*59c0*/  HFMA2.BF16_V2 R52, R43.H1_H1, R33.reuse, R53 ;  /* 0x000000212b347231 */ /* 0x080fe40000200c35 */
[----:B------:R-:W-:Y:S02]  /*59d0*/  HFMA2.BF16_V2 R86, R59.H1_H1, R33, R85 ;  /* 0x000000213b567231 */ /* 0x000fe40000200c55 */
[C---:B------:R-:W-:Y:S02]  /*59e0*/  HFMA2.BF16_V2 R81, R43.reuse.H1_H1, R32, R81 ;  /* 0x000000202b517231 */ /* 0x040fe40000200c51 */
[C---:B------:R-:W-:Y:S02]  /*59f0*/  HFMA2.BF16_V2 R53, R43.reuse.H1_H1, R34, R29 ;  /* 0x000000222b357231 */ /* 0x040fe40000200c1d */
[----:B------:R-:W-:-:S02]  /*5a00*/  HFMA2.BF16_V2 R54, R43.H1_H1, R35, R42 ;  /* 0x000000232b367231 */ /* 0x000fc40000200c2a */
[-C--:B------:R-:W-:Y:S02]  /*5a10*/  HFMA2.BF16_V2 R85, R63.H1_H1, R32.reuse, R36 ;  /* 0x000000203f557231 */ /* 0x080fe40000200c24 */
[C---:B------:R-:W-:Y:S02]  /*5a20*/  HFMA2.BF16_V2 R47, R51.reuse.H1_H1, R32, R84 ;  /* 0x00000020332f7231 */ /* 0x040fe40000200c54 */
[C---:B------:R-:W-:Y:S02]  /*5a30*/  HFMA2.BF16_V2 R46, R51.reuse.H1_H1, R33, R78 ;  /* 0x00000021332e7231 */ /* 0x040fe40000200c4e */
[C---:B------:R-:W-:Y:S02]  /*5a40*/  HFMA2.BF16_V2 R45, R51.reuse.H1_H1, R34, R45 ;  /* 0x00000022332d7231 */ /* 0x040fe40000200c2d */
[----:B------:R-:W-:Y:S02]  /*5a50*/  HFMA2.BF16_V2 R44, R51.H1_H1, R35, R44 ;  /* 0x00000023332c7231 */ /* 0x000fe40000200c2c */
[----:B------:R-:W-:-:S02]  /*5a60*/  HFMA2.BF16_V2 R43, R67.H1_H1, R32, R37 ;  /* 0x00000020432b7231 */ /* 0x000fc40000200c25 */
[CC--:B------:R-:W-:Y:S02]  /*5a70*/  HFMA2.BF16_V2 R77, R55.reuse.H1_H1, R32.reuse, R27 ;  /* 0x00000020374d7231 */ /* 0x0c0fe40000200c1b */
[-C--:B------:R-:W-:Y:S02]  /*5a80*/  HFMA2.BF16_V2 R36, R55.H1_H1, R33.reuse, R38 ;  /* 0x0000002137247231 */ /* 0x080fe40000200c26 */
[C---:B------:R-:W-:Y:S02]  /*5a90*/  HFMA2.BF16_V2 R83, R31.reuse.H1_H1, R32, R94 ;  /* 0x000000201f537231 */ /* 0x040fe40000200c5e */
[C---:B------:R-:W-:Y:S02]  /*5aa0*/  HFMA2.BF16_V2 R56, R31.reuse.H1_H1, R33, R73 ;  /* 0x000000211f387231 */ /* 0x040fe40000200c49 */
[C---:B------:R-:W-:Y:S02]  /*5ab0*/  HFMA2.BF16_V2 R57, R31.reuse.H1_H1, R34, R28 ;  /* 0x000000221f397231 */ /* 0x040fe40000200c1c */
[----:B------:R-:W-:-:S02]  /*5ac0*/  HFMA2.BF16_V2 R58, R31.H1_H1, R35, R30 ;  /* 0x000000231f3a7231 */ /* 0x000fc40000200c1e */
[CC--:B------:R-:W-:Y:S02]  /*5ad0*/  HFMA2.BF16_V2 R87, R59.reuse.H1_H1, R34.reuse, R60 ;  /* 0x000000223b577231 */ /* 0x0c0fe40000200c3c */
[----:B------:R-:W-:Y:S02]  /*5ae0*/  HFMA2.BF16_V2 R48, R59.H1_H1, R35, R48 ;  /* 0x000000233b307231 */ /* 0x000fe40000200c30 */
[C---:B------:R-:W-:Y:S02]  /*5af0*/  HFMA2.BF16_V2 R50, R63.reuse.H1_H1, R33, R23 ;  /* 0x000000213f327231 */ /* 0x040fe40000200c17 */
[C---:B------:R-:W-:Y:S02]  /*5b00*/  HFMA2.BF16_V2 R51, R63.reuse.H1_H1, R34, R24 ;  /* 0x000000223f337231 */ /* 0x040fe40000200c18 */
[----:B------:R-:W-:Y:S02]  /*5b10*/  HFMA2.BF16_V2 R49, R63.H1_H1, R35, R49 ;  /* 0x000000233f317231 */ /* 0x000fe40000200c31 */
[----:B------:R-:W-:-:S02]  /*5b20*/  HFMA2.BF16_V2 R40, R67.H1_H1, R33, R90 ;  /* 0x0000002143287231 */ /* 0x000fc40000200c5a */
[CC--:B------:R-:W-:Y:S02]  /*5b30*/  HFMA2.BF16_V2 R41, R67.reuse.H1_H1, R34.reuse, R41 ;  /* 0x0000002243297231 */ /* 0x0c0fe40000200c29 */
[-C--:B------:R-:W-:Y:S02]  /*5b40*/  HFMA2.BF16_V2 R42, R67.H1_H1, R35.reuse, R65 ;  /* 0x00000023432a7231 */ /* 0x080fe40000200c41 */
[C---:B------:R-:W-:Y:S02]  /*5b50*/  HFMA2.BF16_V2 R37, R55.reuse.H1_H1, R34, R72 ;  /* 0x0000002237257231 */ /* 0x040fe40000200c48 */
[----:B------:R-:W-:Y:S02]  /*5b60*/  HFMA2.BF16_V2 R38, R55.H1_H1, R35, R93 ;  /* 0x0000002337267231 */ /* 0x000fe40000200c5d */
[C---:B------:R-:W-:Y:S02]  /*5b70*/  HFMA2.BF16_V2 R27, R39.reuse.H1_H1, R32, R62 ;  /* 0x00000020271b7231 */ /* 0x040fe40000200c3e */
[----:B------:R-:W-:-:S02]  /*5b80*/  HFMA2.BF16_V2 R76, R39.H1_H1, R33, R76 ;  /* 0x00000021274c7231 */ /* 0x000fc40000200c4c */
[C---:B------:R-:W-:Y:S02]  /*5b90*/  HFMA2.BF16_V2 R79, R39.reuse.H1_H1, R34, R64 ;  /* 0x00000022274f7231 */ /* 0x040fe40000200c40 */
[----:B------:R-:W-:Y:S01]  /*5ba0*/  HFMA2.BF16_V2 R78, R39.H1_H1, R35, R88 ;  /* 0x00000023274e7231 */ /* 0x000fe20000200c58 */
[----:B------:R-:W-:Y:S06]  /*5bb0*/  BAR.SYNC.DEFER_BLOCKING 0x0 ;  /* 0x0000000000007b1d */ /* 0x000fec0000010000 */
[----:B------:R-:W-:Y:S05]  /*5bc0*/  BRA.U UP0, `(.L_x_36) ;  /* 0xffffffb100347547 */ /* 0x000fea000b83ffff */
.L_x_25:
[----:B------:R-:W1:Y:S01]  /*5bd0*/  S2R R3, SR_CTAID.Y ;  /* 0x0000000000037919 */ /* 0x000e620000002600 */
[----:B------:R-:W2:Y:S01]  /*5be0*/  LDCU UR6, c[0x0][0x398] ;  /* 0x00007300ff0677ac */ /* 0x000ea20008000800 */
[----:B------:R-:W-:Y:S01]  /*5bf0*/  SHF.R.U32.HI R0, RZ, 0x1, R0 ;  /* 0x00000001ff007819 */ /* 0x000fe20000011600 */
[----:B------:R-:W-:Y:S03]  /*5c00*/  BSSY.RECONVERGENT B0, `(.L_x_37) ;  /* 0x0000035000007945 */ /* 0x000fe60003800200 */
[----:B------:R-:W-:-:S04]  /*5c10*/  LOP3.LUT R0, R0, 0x78, RZ, 0xc0, !PT ;  /* 0x0000007800007812 */ /* 0x000fc800078ec0ff */
[----:B-1----:R-:W-:-:S04]  /*5c20*/  LEA R0, R3, R0, 0x7 ;  /* 0x0000000003007211 */ /* 0x002fc800078e38ff */
[----:B--2---:R-:W-:-:S13]  /*5c30*/  ISETP.GE.AND P0, PT, R0, UR6, PT ;  /* 0x0000000600007c0c */ /* 0x004fda000bf06270 */
[----:B------:R-:W-:Y:S05]  /*5c40*/  @P0 BRA `(.L_x_38) ;  /* 0x0000000000c00947 */ /* 0x000fea0003800000 */
[----:B-----5:R-:W1:Y:S01]  /*5c50*/  LDC R9, c[0x0][0x39c] ;  /* 0x0000e700ff097b82 */ /* 0x020e620000000800 */
[----:B------:R-:W2:Y:S01]  /*5c60*/  LDCU UR4, c[0x0][0x3ac] ;  /* 0x00007580ff0477ac */ /* 0x000ea20008000800 */
[----:B------:R-:W-:Y:S01]  /*5c70*/  BSSY.RECONVERGENT B1, `(.L_x_39) ;  /* 0x000000c000017945 */ /* 0x000fe20003800200 */
[----:B--2---:R-:W-:Y:S01]  /*5c80*/  IMAD R5, R0, UR4, RZ ;  /* 0x0000000400057c24 */ /* 0x004fe2000f8e02ff */
[----:B-1----:R-:W-:-:S13]  /*5c90*/  ISETP.GE.AND P0, PT, R22, R9, PT ;  /* 0x000000091600720c */ /* 0x002fda0003f06270 */
[----:B------:R-:W-:Y:S05]  /*5ca0*/  @P0 BRA `(.L_x_40) ;  /* 0x0000000000200947 */ /* 0x000fea0003800000 */
[----:B------:R-:W1:Y:S01]  /*5cb0*/  LDC.64 R2, c[0x0][0x390] ;  /* 0x0000e400ff027b82 */ /* 0x000e620000000a00 */
[C---:B------:R-:W-:Y:S02]  /*5cc0*/  IADD3 R4, PT, PT, R22.reuse, 0x1, RZ ;  /* 0x0000000116047810 */ /* 0x040fe40007ffe0ff */
[----:B------:R-:W-:Y:S02]  /*5cd0*/  IADD3 R7, PT, PT, R22, R5, RZ ;  /* 0x0000000516077210 */ /* 0x000fe40007ffe0ff */
[----:B------:R-:W-:Y:S02]  /*5ce0*/  ISETP.GE.AND P0, PT, R4, R9, PT ;  /* 0x000000090400720c */ /* 0x000fe40003f06270 */
[----:B------:R-:W-:Y:S01]  /*5cf0*/  PRMT R4, R83, 0x7632, R4 ;  /* 0x0000763253047816 */ /* 0x000fe20000000004 */
[----:B-1----:R-:W-:-:S05]  /*5d00*/  IMAD.WIDE R2, R7, 0x2, R2 ;  /* 0x0000000207027825 */ /* 0x002fca00078e0202 */
[----:B------:R1:W-:Y:S05]  /*5d10*/  STG.E.U16 desc[UR14][R2.64], R83 ;  /* 0x0000005302007986 */ /* 0x0003ea000c10150e */
[----:B------:R1:W-:Y:S02]  /*5d20*/  @!P0 STG.E.U16 desc[UR14][R2.64+0x2], R4 ;  /* 0x0000020402008986 */ /* 0x0003e4000c10150e */
.L_x_40:
[----:B------:R-:W-:Y:S05]  /*5d30*/  BSYNC.RECONVERGENT B1 ;  /* 0x0000000000017941 */ /* 0x000fea0003800200 */
.L_x_39:
[----:B------:R-:W2:Y:S01]  /*5d40*/  LDCU.64 UR4, c[0x0][0x390] ;  /* 0x00007200ff0477ac */ /* 0x000ea20008000a00 */
[C---:B-1----:R-:W-:Y:S01]  /*5d50*/  IADD3 R2, PT, PT, R22.reuse, 0x2, RZ ;  /* 0x0000000216027810 */ /* 0x042fe20007ffe0ff */
[----:B------:R-:W-:Y:S01]  /*5d60*/  BSSY.RECONVERGENT B1, `(.L_x_41) ;  /* 0x0000010000017945 */ /* 0x000fe20003800200 */
[----:B------:R-:W-:Y:S02]  /*5d70*/  IADD3 R6, P0, PT, R22, R5, RZ ;  /* 0x0000000516067210 */ /* 0x000fe40007f1e0ff */
[----:B------:R-:W-:Y:S02]  /*5d80*/  ISETP.GE.AND P2, PT, R2, R9, PT ;  /* 0x000000090200720c */ /* 0x000fe40003f46270 */
[C---:B------:R-:W-:Y:S02]  /*5d90*/  IADD3 R3, PT, PT, R22.reuse, 0x4, RZ ;  /* 0x0000000416037810 */ /* 0x040fe40007ffe0ff */
[----:B------:R-:W-:Y:S02]  /*5da0*/  LEA.HI.X.SX32 R5, R5, RZ, 0x1, P0 ;  /* 0x000000ff05057211 */ /* 0x000fe400000f0eff */
[----:B------:R-:W-:-:S02]  /*5db0*/  IADD3 R4, PT, PT, R22, 0x6, RZ ;  /* 0x0000000616047810 */ /* 0x000fc40007ffe0ff */
[-C--:B------:R-:W-:Y:S02]  /*5dc0*/  ISETP.GE.AND P1, PT, R3, R9.reuse, PT ;  /* 0x000000090300720c */ /* 0x080fe40003f26270 */
[----:B------:R-:W-:Y:S02]  /*5dd0*/  ISETP.GE.AND P0, PT, R4, R9, PT ;  /* 0x000000090400720c */ /* 0x000fe40003f06270 */
[----:B--2---:R-:W-:-:S04]  /*5de0*/  LEA R2, P3, R6, UR4, 0x1 ;  /* 0x0000000406027c11 */ /* 0x004fc8000f8608ff */
[----:B------:R-:W-:Y:S01]  /*5df0*/  LEA.HI.X R3, R6, UR5, R5, 0x1, P3 ;  /* 0x0000000506037c11 */ /* 0x000fe200098f0c05 */
[----:B------:R-:W-:Y:S08]  /*5e00*/  @P2 BRA `(.L_x_42) ;  /* 0x0000000000142947 */ /* 0x000ff00003800000 */
[----:B------:R-:W-:Y:S01]  /*5e10*/  IADD3 R4, PT, PT, R22, 0x3, RZ ;  /* 0x0000000316047810 */ /* 0x000fe20007ffe0ff */
[----:B------:R1:W-:Y:S03]  /*5e20*/  STG.E.U16 desc[UR14][R2.64+0x4], R56 ;  /* 0x0000043802007986 */ /* 0x0003e6000c10150e */
[----:B------:R-:W-:Y:S02]  /*5e30*/  ISETP.GE.AND P2, PT, R4, R9, PT ;  /* 0x000000090400720c */ /* 0x000fe40003f46270 */
[----:B------:R-:W-:-:S11]  /*5e40*/  PRMT R4, R56, 0x7632, R4 ;  /* 0x0000763238047816 */ /* 0x000fd60000000004 */
[----:B------:R1:W-:Y:S02]  /*5e50*/  @!P2 STG.E.U16 desc[UR14][R2.64+0x6], R4 ;  /* 0x000006040200a986 */ /* 0x0003e4000c10150e */
.L_x_42:
[----:B------:R-:W-:Y:S05]  /*5e60*/  BSYNC.RECONVERGENT B1 ;  /* 0x0000000000017941 */ /* 0x000fea0003800200 */
.L_x_41:
[----:B------:R-:W-:Y:S04]  /*5e70*/  BSSY.RECONVERGENT B1, `(.L_x_43) ;  /* 0x0000007000017945 */ /* 0x000fe80003800200 */
[----:B------:R-:W-:Y:S05]  /*5e80*/  @P1 BRA `(.L_x_44) ;  /* 0x0000000000141947 */ /* 0x000fea0003800000 */
[----:B-1----:R-:W-:Y:S01]  /*5e90*/  IADD3 R4, PT, PT, R22, 0x5, RZ ;  /* 0x0000000516047810 */ /* 0x002fe20007ffe0ff */
[----:B------:R2:W-:Y:S03]  /*5ea0*/  STG.E.U16 desc[UR14][R2.64+0x8], R57 ;  /* 0x0000083902007986 */ /* 0x0005e6000c10150e */
[----:B------:R-:W-:Y:S02]  /*5eb0*/  ISETP.GE.AND P1, PT, R4, R9, PT ;  /* 0x000000090400720c */ /* 0x000fe40003f26270 */
[----:B------:R-:W-:-:S11]  /*5ec0*/  PRMT R4, R57, 0x7632, R4 ;  /* 0x0000763239047816 */ /* 0x000fd60000000004 */
[----:B------:R2:W-:Y:S02]  /*5ed0*/  @!P1 STG.E.U16 desc[UR14][R2.64+0xa], R4 ;  /* 0x00000a0402009986 */ /* 0x0005e4000c10150e */
.L_x_44:
[----:B------:R-:W-:Y:S05]  /*5ee0*/  BSYNC.RECONVERGENT B1 ;  /* 0x0000000000017941 */ /* 0x000fea0003800200 */
.L_x_43:
[----:B------:R-:W-:Y:S05]  /*5ef0*/  @P0 BRA `(.L_x_38) ;  /* 0x0000000000140947 */ /* 0x000fea0003800000 */
[----:B-12---:R-:W-:Y:S01]  /*5f00*/  IADD3 R4, PT, PT, R22, 0x7, RZ ;  /* 0x0000000716047810 */ /* 0x006fe20007ffe0ff */
[----:B------:R3:W-:Y:S03]  /*5f10*/  STG.E.U16 desc[UR14][R2.64+0xc], R58 ;  /* 0x00000c3a02007986 */ /* 0x0007e6000c10150e */
[----:B------:R-:W-:Y:S02]  /*5f20*/  ISETP.GE.AND P0, PT, R4, R9, PT ;  /* 0x000000090400720c */ /* 0x000fe40003f06270 */
[----:B------:R-:W-:-:S11]  /*5f30*/  PRMT R4, R58, 0x7632, R4 ;  /* 0x000076323a047816 */ /* 0x000fd60000000004 */
[----:B------:R3:W-:Y:S02]  /*5f40*/  @!P0 STG.E.U16 desc[UR14][R2.64+0xe], R4 ;  /* 0x00000e0402008986 */ /* 0x0007e4000c10150e */
.L_x_38:
[----:B------:R-:W-:Y:S05]  /*5f50*/  BSYNC.RECONVERGENT B0 ;  /* 0x0000000000007941 */ /* 0x000fea0003800200 */
.L_x_37:
[----:B-123--:R-:W-:Y:S01]  /*5f60*/  IADD3 R2, PT, PT, R0, 0x1, RZ ;  /* 0x0000000100027810 */ /* 0x00efe20007ffe0ff */
[----:B------:R-:W-:Y:S03]  /*5f70*/  BSSY.RECONVERGENT B0, `(.L_x_45) ;  /* 0x0000033000007945 */ /* 0x000fe60003800200 */
[----:B------:R-:W-:-:S13]  /*5f80*/  ISETP.GE.AND P0, PT, R2, UR6, PT ;  /* 0x0000000602007c0c */ /* 0x000fda000bf06270 */
        /* <DEDUP_REMOVED lines=15> */
.L_x_48:
[----:B------:R-:W-:Y:S05]  /*6080*/  BSYNC.RECONVERGENT B1 ;  /* 0x0000000000017941 */ /* 0x000fea0003800200 */
.L_x_47:
[----:B------:R-:W2:Y:S01]  /*6090*/  LDCU.64 UR4, c[0x0][0x390] ;  /* 0x00007200ff0477ac */ /* 0x000ea20008000a00 */
[C---:B-1----:R-:W-:Y:S01]  /*60a0*/  IADD3 R2, PT, PT, R22.reuse, 0x2, RZ ;  /* 0x0000000216027810 */ /* 0x042fe20007ffe0ff */
[----:B------:R-:W-:Y:S01]  /*60b0*/  BSSY.RECONVERGENT B1, `(.L_x_49) ;  /* 0x0000010000017945 */ /* 0x000fe20003800200 */
[----:B------:R-:W-:Y:S02]  /*60c0*/  IADD3 R3, P1, PT, R22, R5, RZ ;  /* 0x0000000516037210 */ /* 0x000fe40007f3e0ff */
[----:B------:R-:W-:Y:S02]  /*60d0*/  ISETP.GE.AND P0, PT, R2, R9, PT ;  /* 0x000000090200720c */ /* 0x000fe40003f06270 */
[----:B------:R-:W-:Y:S02]  /*60e0*/  LEA.HI.X.SX32 R4, R5, RZ, 0x1, P1 ;  /* 0x000000ff05047211 */ /* 0x000fe400008f0eff */
[C---:B------:R-:W-:Y:S02]  /*60f0*/  IADD3 R6, PT, PT, R22.reuse, 0x4, RZ ;  /* 0x0000000416067810 */ /* 0x040fe40007ffe0ff */
        /* <DEDUP_REMOVED lines=11> */
.L_x_50:
[----:B------:R-:W-:Y:S05]  /*61b0*/  BSYNC.RECONVERGENT B1 ;  /* 0x0000000000017941 */ /* 0x000fea0003800200 */
.L_x_49:
[----:B------:R-:W-:Y:S04]  /*61c0*/  BSSY.RECONVERGENT B1, `(.L_x_51) ;  /* 0x0000007000017945 */ /* 0x000fe80003800200 */
[----:B------:R-:W-:Y:S05]  /*61d0*/  @P1 BRA `(.L_x_52) ;  /* 0x0000000000141947 */ /* 0x000fea0003800000 */
[----:B-1----:R-:W-:Y:S01]  /*61e0*/  IADD3 R4, PT, PT, R22, 0x5, RZ ;  /* 0x0000000516047810 */ /* 0x002fe20007ffe0ff */
[----:B------:R2:W-:Y:S03]  /*61f0*/  STG.E.U16 desc[UR14][R2.64+0x8], R53 ;  /* 0x0000083502007986 */ /* 0x0005e6000c10150e */
[----:B------:R-:W-:Y:S02]  /*6200*/  ISETP.GE.AND P0, PT, R4, R9, PT ;  /* 0x000000090400720c */ /* 0x000fe40003f06270 */
[----:B------:R-:W-:-:S11]  /*6210*/  PRMT R4, R53, 0x7632, R4 ;  /* 0x0000763235047816 */ /* 0x000fd60000000004 */
[----:B------:R2:W-:Y:S02]  /*6220*/  @!P0 STG.E.U16 desc[UR14][R2.64+0xa], R4 ;  /* 0x00000a0402008986 */ /* 0x0005e4000c10150e */
.L_x_52:
[----:B------:R-:W-:Y:S05]  /*6230*/  BSYNC.RECONVERGENT B1 ;  /* 0x0000000000017941 */ /* 0x000fea0003800200 */
.L_x_51:
[----:B------:R-:W-:Y:S05]  /*6240*/  @P2 BRA `(.L_x_46) ;  /* 0x0000000000142947 */ /* 0x000fea0003800000 */
[----:B-12---:R-:W-:Y:S01]  /*6250*/  IADD3 R4, PT, PT, R22, 0x7, RZ ;  /* 0x0000000716047810 */ /* 0x006fe20007ffe0ff */
[----:B------:R3:W-:Y:S03]  /*6260*/  STG.E.U16 desc[UR14][R2.64+0xc], R54 ;  /* 0x00000c3602007986 */ /* 0x0007e6000c10150e */
[----:B------:R-:W-:Y:S02]  /*6270*/  ISETP.GE.AND P0, PT, R4, R9, PT ;  /* 0x000000090400720c */ /* 0x000fe40003f06270 */
[----:B------:R-:W-:-:S11]  /*6280*/  PRMT R4, R54, 0x7632, R4 ;  /* 0x0000763236047816 */ /* 0x000fd60000000004 */
[----:B------:R3:W-:Y:S02]  /*6290*/  @!P0 STG.E.U16 desc[UR14][R2.64+0xe], R4 ;  /* 0x00000e0402008986 */ /* 0x0007e4000c10150e */
.L_x_46:
[----:B------:R-:W-:Y:S05]  /*62a0*/  BSYNC.RECONVERGENT B0 ;  /* 0x0000000000007941 */ /* 0x000fea0003800200 */
.L_x_45:
        /* <DEDUP_REMOVED lines=18> */
.L_x_56:
[----:B------:R-:W-:Y:S05]  /*63d0*/  BSYNC.RECONVERGENT B1 ;  /* 0x0000000000017941 */ /* 0x000fea0003800200 */
.L_x_55:
        /* <DEDUP_REMOVED lines=18> */
.L_x_58:
[----:B------:R-:W-:Y:S05]  /*6500*/  BSYNC.RECONVERGENT B1 ;  /* 0x0000000000017941 */ /* 0x000fea0003800200 */
.L_x_57:
[----:B------:R-:W-:Y:S04]  /*6510*/  BSSY.RECONVERGENT B1, `(.L_x_59) ;  /* 0x0000007000017945 */ /* 0x000fe80003800200 */
[----:B------:R-:W-:Y:S05]  /*6520*/  @P1 BRA `(.L_x_60) ;  /* 0x0000000000141947 */ /* 0x000fea0003800000 */
[----:B-1----:R-:W-:Y:S01]  /*6530*/  IADD3 R4, PT, PT, R22, 0x5, RZ ;  /* 0x0000000516047810 */ /* 0x002fe20007ffe0ff */
[----:B------:R2:W-:Y:S03]  /*6540*/  STG.E.U16 desc[UR14][R2.64+0x8], R45 ;  /* 0x0000082d02007986 */ /* 0x0005e6000c10150e */
[----:B------:R-:W-:Y:S02]  /*6550*/  ISETP.GE.AND P0, PT, R4, R9, PT ;  /* 0x000000090400720c */ /* 0x000fe40003f06270 */
[----:B------:R-:W-:-:S11]  /*6560*/  PRMT R4, R45, 0x7632, R4 ;  /* 0x000076322d047816 */ /* 0x000fd60000000004 */
[----:B------:R2:W-:Y:S02]  /*6570*/  @!P0 STG.E.U16 desc[UR14][R2.64+0xa], R4 ;  /* 0x00000a0402008986 */ /* 0x0005e4000c10150e */
.L_x_60:
[----:B------:R-:W-:Y:S05]  /*6580*/  BSYNC.RECONVERGENT B1 ;  /* 0x0000000000017941 */ /* 0x000fea0003800200 */
.L_x_59:
[----:B------:R-:W-:Y:S05]  /*6590*/  @P2 BRA `(.L_x_54) ;  /* 0x0000000000142947 */ /* 0x000fea0003800000 */
[----:B-12---:R-:W-:Y:S01]  /*65a0*/  IADD3 R4, PT, PT, R22, 0x7, RZ ;  /* 0x0000000716047810 */ /* 0x006fe20007ffe0ff */
[----:B------:R3:W-:Y:S03]  /*65b0*/  STG.E.U16 desc[UR14][R2.64+0xc], R44 ;  /* 0x00000c2c02007986 */ /* 0x0007e6000c10150e */
[----:B------:R-:W-:Y:S02]  /*65c0*/  ISETP.GE.AND P0, PT, R4, R9, PT ;  /* 0x000000090400720c */ /* 0x000fe40003f06270 */
[----:B------:R-:W-:-:S11]  /*65d0*/  PRMT R4, R44, 0x7632, R4 ;  /* 0x000076322c047816 */ /* 0x000fd60000000004 */
[----:B------:R3:W-:Y:S02]  /*65e0*/  @!P0 STG.E.U16 desc[UR14][R2.64+0xe], R4 ;  /* 0x00000e0402008986 */ /* 0x0007e4000c10150e */
.L_x_54:
[----:B------:R-:W-:Y:S05]  /*65f0*/  BSYNC.RECONVERGENT B0 ;  /* 0x0000000000007941 */ /* 0x000fea0003800200 */
.L_x_53:
        /* <DEDUP_REMOVED lines=18> */
.L_x_64:
[----:B------:R-:W-:Y:S05]  /*6720*/  BSYNC.RECONVERGENT B1 ;  /* 0x0000000000017941 */ /* 0x000fea0003800200 */
.L_x_63:
        /* <DEDUP_REMOVED lines=18> */
.L_x_66:
[----:B------:R-:W-:Y:S05]  /*6850*/  BSYNC.RECONVERGENT B1 ;  /* 0x0000000000017941 */ /* 0x000fea0003800200 */
.L_x_65:
[----:B------:R-:W-:Y:S04]  /*6860*/  BSSY.RECONVERGENT B1, `(.L_x_67) ;  /* 0x0000007000017945 */ /* 0x000fe80003800200 */
[----:B------:R-:W-:Y:S05]  /*6870*/  @P1 BRA `(.L_x_68) ;  /* 0x0000000000141947 */ /* 0x000fea0003800000 */
[----:B-1----:R-:W-:Y:S01]  /*6880*/  IADD3 R4, PT, PT, R22, 0x5, RZ ;  /* 0x0000000516047810 */ /* 0x002fe20007ffe0ff */
[----:B------:R2:W-:Y:S03]  /*6890*/  STG.E.U16 desc[UR14][R2.64+0x8], R87 ;  /* 0x0000085702007986 */ /* 0x0005e6000c10150e */
[----:B------:R-:W-:Y:S02]  /*68a0*/  ISETP.GE.AND P0, PT, R4, R9, PT ;  /* 0x000000090400720c */ /* 0x000fe40003f06270 */
[----:B------:R-:W-:-:S11]  /*68b0*/  PRMT R4, R87, 0x7632, R4 ;  /* 0x0000763257047816 */ /* 0x000fd60000000004 */
[----:B------:R2:W-:Y:S02]  /*68c0*/  @!P0 STG.E.U16 desc[UR14][R2.64+0xa], R4 ;  /* 0x00000a0402008986 */ /* 0x0005e4000c10150e */
.L_x_68:
[----:B------:R-:W-:Y:S05]  /*68d0*/  BSYNC.RECONVERGENT B1 ;  /* 0x0000000000017941 */ /* 0x000fea0003800200 */
.L_x_67:
[----:B------:R-:W-:Y:S05]  /*68e0*/  @P2 BRA `(.L_x_62) ;  /* 0x0000000000142947 */ /* 0x000fea0003800000 */
[----:B-12---:R-:W-:Y:S01]  /*68f0*/  IADD3 R4, PT, PT, R22, 0x7, RZ ;  /* 0x0000000716047810 */ /* 0x006fe20007ffe0ff */
[----:B------:R3:W-:Y:S03]  /*6900*/  STG.E.U16 desc[UR14][R2.64+0xc], R48 ;  /* 0x00000c3002007986 */ /* 0x0007e6000c10150e */
[----:B------:R-:W-:Y:S02]  /*6910*/  ISETP.GE.AND P0, PT, R4, R9, PT ;  /* 0x000000090400720c */ /* 0x000fe40003f06270 */
[----:B------:R-:W-:-:S11]  /*6920*/  PRMT R4, R48, 0x7632, R4 ;  /* 0x0000763230047816 */ /* 0x000fd60000000004 */
[----:B------:R3:W-:Y:S02]  /*6930*/  @!P0 STG.E.U16 desc[UR14][R2.64+0xe], R4 ;  /* 0x00000e0402008986 */ /* 0x0007e4000c10150e */
.L_x_62:
[----:B------:R-:W-:Y:S05]  /*6940*/  BSYNC.RECONVERGENT B0 ;  /* 0x0000000000007941 */ /* 0x000fea0003800200 */
.L_x_61:
        /* <DEDUP_REMOVED lines=18> */
.L_x_72:
[----:B------:R-:W-:Y:S05]  /*6a70*/  BSYNC.RECONVERGENT B1 ;  /* 0x0000000000017941 */ /* 0x000fea0003800200 */
.L_x_71:
        /* <DEDUP_REMOVED lines=18> */
.L_x_74:
[----:B------:R-:W-:Y:S05]  /*6ba0*/  BSYNC.RECONVERGENT B1 ;  /* 0x0000000000017941 */ /* 0x000fea0003800200 */
.L_x_73:
[----:B------:R-:W-:Y:S04]  /*6bb0*/  BSSY.RECONVERGENT B1, `(.L_x_75) ;  /* 0x0000007000017945 */ /* 0x000fe80003800200 */
[----:B------:R-:W-:Y:S05]  /*6bc0*/  @P1 BRA `(.L_x_76) ;  /* 0x0000000000141947 */ /* 0x000fea0003800000 */
[----:B-1----:R-:W-:Y:S01]  /*6bd0*/  IADD3 R4, PT, PT, R22, 0x5, RZ ;  /* 0x0000000516047810 */ /* 0x002fe20007ffe0ff */
[----:B------:R2:W-:Y:S03]  /*6be0*/  STG.E.U16 desc[UR14][R2.64+0x8], R51 ;  /* 0x0000083302007986 */ /* 0x0005e6000c10150e */
[----:B------:R-:W-:Y:S02]  /*6bf0*/  ISETP.GE.AND P0, PT, R4, R9, PT ;  /* 0x000000090400720c */ /* 0x000fe40003f06270 */
[----:B------:R-:W-:-:S11]  /*6c00*/  PRMT R4, R51, 0x7632, R4 ;  /* 0x0000763233047816 */ /* 0x000fd60000000004 */
[----:B------:R2:W-:Y:S02]  /*6c10*/  @!P0 STG.E.U16 desc[UR14][R2.64+0xa], R4 ;  /* 0x00000a0402008986 */ /* 0x0005e4000c10150e */
.L_x_76:
[----:B------:R-:W-:Y:S05]  /*6c20*/  BSYNC.RECONVERGENT B1 ;  /* 0x0000000000017941 */ /* 0x000fea0003800200 */
.L_x_75:
[----:B------:R-:W-:Y:S05]  /*6c30*/  @P2 BRA `(.L_x_70) ;  /* 0x0000000000142947 */ /* 0x000fea0003800000 */
[----:B-12---:R-:W-:Y:S01]  /*6c40*/  IADD3 R4, PT, PT, R22, 0x7, RZ ;  /* 0x0000000716047810 */ /* 0x006fe20007ffe0ff */
[----:B------:R3:W-:Y:S03]  /*6c50*/  STG.E.U16 desc[UR14][R2.64+0xc], R49 ;  /* 0x00000c3102007986 */ /* 0x0007e6000c10150e */
[----:B------:R-:W-:Y:S02]  /*6c60*/  ISETP.GE.AND P0, PT, R4, R9, PT ;  /* 0x000000090400720c */ /* 0x000fe40003f06270 */
[----:B------:R-:W-:-:S11]  /*6c70*/  PRMT R4, R49, 0x7632, R4 ;  /* 0x0000763231047816 */ /* 0x000fd60000000004 */
[----:B------:R3:W-:Y:S02]  /*6c80*/  @!P0 STG.E.U16 desc[UR14][R2.64+0xe], R4 ;  /* 0x00000e0402008986 */ /* 0x0007e4000c10150e */
.L_x_70:
[----:B------:R-:W-:Y:S05]  /*6c90*/  BSYNC.RECONVERGENT B0 ;  /* 0x0000000000007941 */ /* 0x000fea0003800200 */
.L_x_69:
        /* <DEDUP_REMOVED lines=18> */
.L_x_80:
[----:B------:R-:W-:Y:S05]  /*6dc0*/  BSYNC.RECONVERGENT B1 ;  /* 0x0000000000017941 */ /* 0x000fea0003800200 */
.L_x_79:
        /* <DEDUP_REMOVED lines=18> */
.L_x_82:
[----:B------:R-:W-:Y:S05]  /*6ef0*/  BSYNC.RECONVERGENT B1 ;  /* 0x0000000000017941 */ /* 0x000fea0003800200 */
.L_x_81:
[----:B------:R-:W-:Y:S04]  /*6f00*/  BSSY.RECONVERGENT B1, `(.L_x_83) ;  /* 0x0000007000017945 */ /* 0x000fe80003800200 */
[----:B------:R-:W-:Y:S05]  /*6f10*/  @P1 BRA `(.L_x_84) ;  /* 0x0000000000141947 */ /* 0x000fea0003800000 */
[----:B-1----:R-:W-:Y:S01]  /*6f20*/  IADD3 R4, PT, PT, R22, 0x5, RZ ;  /* 0x0000000516047810 */ /* 0x002fe20007ffe0ff */
[----:B------:R2:W-:Y:S03]  /*6f30*/  STG.E.U16 desc[UR14][R2.64+0x8], R41 ;  /* 0x0000082902007986 */ /* 0x0005e6000c10150e */
[----:B------:R-:W-:Y:S02]  /*6f40*/  ISETP.GE.AND P0, PT, R4, R9, PT ;  /* 0x000000090400720c */ /* 0x000fe40003f06270 */
[----:B------:R-:W-:-:S11]  /*6f50*/  PRMT R4, R41, 0x7632, R4 ;  /* 0x0000763229047816 */ /* 0x000fd60000000004 */
[----:B------:R2:W-:Y:S02]  /*6f60*/  @!P0 STG.E.U16 desc[UR14][R2.64+0xa], R4 ;  /* 0x00000a0402008986 */ /* 0x0005e4000c10150e */
.L_x_84:
[----:B------:R-:W-:Y:S05]  /*6f70*/  BSYNC.RECONVERGENT B1 ;  /* 0x0000000000017941 */ /* 0x000fea0003800200 */
.L_x_83:
[----:B------:R-:W-:Y:S05]  /*6f80*/  @P2 BRA `(.L_x_78) ;  /* 0x0000000000142947 */ /* 0x000fea0003800000 */
[----:B-12---:R-:W-:Y:S01]  /*6f90*/  IADD3 R4, PT, PT, R22, 0x7, RZ ;  /* 0x0000000716047810 */ /* 0x006fe20007ffe0ff */
[----:B------:R3:W-:Y:S03]  /*6fa0*/  STG.E.U16 desc[UR14][R2.64+0xc], R42 ;  /* 0x00000c2a02007986 */ /* 0x0007e6000c10150e */
[----:B------:R-:W-:Y:S02]  /*6fb0*/  ISETP.GE.AND P0, PT, R4, R9, PT ;  /* 0x000000090400720c */ /* 0x000fe40003f06270 */
[----:B------:R-:W-:-:S11]  /*6fc0*/  PRMT R4, R42, 0x7632, R4 ;  /* 0x000076322a047816 */ /* 0x000fd60000000004 */
[----:B------:R3:W-:Y:S02]  /*6fd0*/  @!P0 STG.E.U16 desc[UR14][R2.64+0xe], R4 ;  /* 0x00000e0402008986 */ /* 0x0007e4000c10150e */
.L_x_78:
[----:B------:R-:W-:Y:S05]  /*6fe0*/  BSYNC.RECONVERGENT B0 ;  /* 0x0000000000007941 */ /* 0x000fea0003800200 */
.L_x_77:
        /* <DEDUP_REMOVED lines=18> */
.L_x_88:
[----:B------:R-:W-:Y:S05]  /*7110*/  BSYNC.RECONVERGENT B1 ;  /* 0x0000000000017941 */ /* 0x000fea0003800200 */
.L_x_87:
        /* <DEDUP_REMOVED lines=18> */
.L_x_90:
[----:B------:R-:W-:Y:S05]  /*7240*/  BSYNC.RECONVERGENT B1 ;  /* 0x0000000000017941 */ /* 0x000fea0003800200 */
.L_x_89:
[----:B------:R-:W-:Y:S04]  /*7250*/  BSSY.RECONVERGENT B1, `(.L_x_91) ;  /* 0x0000007000017945 */ /* 0x000fe80003800200 */
[----:B------:R-:W-:Y:S05]  /*7260*/  @P1 BRA `(.L_x_92) ;  /* 0x0000000000141947 */ /* 0x000fea0003800000 */
[----:B-1----:R-:W-:Y:S01]  /*7270*/  IADD3 R4, PT, PT, R22, 0x5, RZ ;  /* 0x0000000516047810 */ /* 0x002fe20007ffe0ff */
[----:B------:R2:W-:Y:S03]  /*7280*/  STG.E.U16 desc[UR14][R2.64+0x8], R37 ;  /* 0x0000082502007986 */ /* 0x0005e6000c10150e */
[----:B------:R-:W-:Y:S02]  /*7290*/  ISETP.GE.AND P0, PT, R4, R9, PT ;  /* 0x000000090400720c */ /* 0x000fe40003f06270 */
[----:B------:R-:W-:-:S11]  /*72a0*/  PRMT R4, R37, 0x7632, R4 ;  /* 0x0000763225047816 */ /* 0x000fd60000000004 */
[----:B------:R2:W-:Y:S02]  /*72b0*/  @!P0 STG.E.U16 desc[UR14][R2.64+0xa], R4 ;  /* 0x00000a0402008986 */ /* 0x0005e4000c10150e */
.L_x_92:
[----:B------:R-:W-:Y:S05]  /*72c0*/  BSYNC.RECONVERGENT B1 ;  /* 0x0000000000017941 */ /* 0x000fea0003800200 */
.L_x_91:
[----:B------:R-:W-:Y:S05]  /*72d0*/  @P2 BRA `(.L_x_86) ;  /* 0x0000000000142947 */ /* 0x000fea0003800000 */
[----:B-12---:R-:W-:Y:S01]  /*72e0*/  IADD3 R4, PT, PT, R22, 0x7, RZ ;  /* 0x0000000716047810 */ /* 0x006fe20007ffe0ff */
[----:B------:R3:W-:Y:S03]  /*72f0*/  STG.E.U16 desc[UR14][R2.64+0xc], R38 ;  /* 0x00000c2602007986 */ /* 0x0007e6000c10150e */
[----:B------:R-:W-:Y:S02]  /*7300*/  ISETP.GE.AND P0, PT, R4, R9, PT ;  /* 0x000000090400720c */ /* 0x000fe40003f06270 */
[----:B------:R-:W-:-:S11]  /*7310*/  PRMT R4, R38, 0x7632, R4 ;  /* 0x0000763226047816 */ /* 0x000fd60000000004 */
[----:B------:R3:W-:Y:S02]  /*7320*/  @!P0 STG.E.U16 desc[UR14][R2.64+0xe], R4 ;  /* 0x00000e0402008986 */ /* 0x0007e4000c10150e */
.L_x_86:
[----:B------:R-:W-:Y:S05]  /*7330*/  BSYNC.RECONVERGENT B0 ;  /* 0x0000000000007941 */ /* 0x000fea0003800200 */
.L_x_85:
[----:B------:R-:W-:-:S04]  /*7340*/  IADD3 R0, PT, PT, R0, 0x7, RZ ;  /* 0x0000000700007810 */ /* 0x000fc80007ffe0ff */
[----:B------:R-:W-:-:S13]  /*7350*/  ISETP.GE.AND P0, PT, R0, UR6, PT ;  /* 0x0000000600007c0c */ /* 0x000fda000bf06270 */
[----:B------:R-:W-:Y:S05]  /*7360*/  @P0 EXIT ;  /* 0x000000000000094d */ /* 0x000fea0003800000 */
[----:B------:R-:W4:Y:S01]  /*7370*/  LDCU UR5, c[0x0][0x39c] ;  /* 0x00007380ff0577ac */ /* 0x000f220008000800 */
[----:B------:R-:W-:Y:S01]  /*7380*/  BSSY.RECONVERGENT B0, `(.L_x_93) ;  /* 0x000000d000007945 */ /* 0x000fe20003800200 */
[----:B------:R-:W0:Y:S01]  /*7390*/  LDCU UR4, c[0x0][0x3ac] ;  /* 0x00007580ff0477ac */ /* 0x000e220008000800 */
[----:B----4-:R-:W-:Y:S01]  /*73a0*/  ISETP.GE.AND P0, PT, R22, UR5, PT ;  /* 0x0000000516007c0c */ /* 0x010fe2000bf06270 */
[----:B0----5:R-:W-:-:S12]  /*73b0*/  IMAD R5, R0, UR4, RZ ;  /* 0x0000000400057c24 */ /* 0x021fd8000f8e02ff */
[----:B------:R-:W-:Y:S05]  /*73c0*/  @P0 BRA `(.L_x_94) ;  /* 0x0000000000200947 */ /* 0x000fea0003800000 */
[----:B-123--:R-:W0:Y:S01]  /*73d0*/  LDC.64 R2, c[0x0][0x390] ;  /* 0x0000e400ff027b82 */ /* 0x00ee220000000a00 */
[C---:B------:R-:W-:Y:S02]  /*73e0*/  IADD3 R0, PT, PT, R22.reuse, 0x1, RZ ;  /* 0x0000000116007810 */ /* 0x040fe40007ffe0ff */
[----:B------:R-:W-:Y:S02]  /*73f0*/  IADD3 R7, PT, PT, R22, R5, RZ ;  /* 0x0000000516077210 */ /* 0x000fe40007ffe0ff */
[----:B------:R-:W-:Y:S02]  /*7400*/  ISETP.GE.AND P0, PT, R0, UR5, PT ;  /* 0x0000000500007c0c */ /* 0x000fe4000bf06270 */
[----:B------:R-:W-:Y:S01]  /*7410*/  PRMT R0, R27, 0x7632, R0 ;  /* 0x000076321b007816 */ /* 0x000fe20000000000 */
[----:B0-----:R-:W-:-:S05]  /*7420*/  IMAD.WIDE R2, R7, 0x2, R2 ;  /* 0x0000000207027825 */ /* 0x001fca00078e0202 */
[----:B------:R0:W-:Y:S05]  /*7430*/  STG.E.U16 desc[UR14][R2.64], R27 ;  /* 0x0000001b02007986 */ /* 0x0001ea000c10150e */
[----:B------:R0:W-:Y:S02]  /*7440*/  @!P0 STG.E.U16 desc[UR14][R2.64+0x2], R0 ;  /* 0x0000020002008986 */ /* 0x0001e4000c10150e */
.L_x_94:
[----:B------:R-:W-:Y:S05]  /*7450*/  BSYNC.RECONVERGENT B0 ;  /* 0x0000000000007941 */ /* 0x000fea0003800200 */
.L_x_93:
[----:B------:R-:W4:Y:S01]  /*7460*/  LDCU.64 UR6, c[0x0][0x390] ;  /* 0x00007200ff0677ac */ /* 0x000f220008000a00 */
[C---:B0123--:R-:W-:Y:S01]  /*7470*/  IADD3 R2, PT, PT, R22.reuse, 0x2, RZ ;  /* 0x0000000216027810 */ /* 0x04ffe20007ffe0ff */
[----:B------:R-:W-:Y:S01]  /*7480*/  BSSY.RECONVERGENT B0, `(.L_x_95) ;  /* 0x0000010000007945 */ /* 0x000fe20003800200 */
[----:B------:R-:W-:Y:S02]  /*7490*/  IADD3 R0, P1, PT, R22, R5, RZ ;  /* 0x0000000516007210 */ /* 0x000fe40007f3e0ff */
[----:B------:R-:W-:Y:S02]  /*74a0*/  ISETP.GE.AND P0, PT, R2, UR5, PT ;  /* 0x0000000502007c0c */ /* 0x000fe4000bf06270 */
[C---:B------:R-:W-:Y:S02]  /*74b0*/  IADD3 R3, PT, PT, R22.reuse, 0x4, RZ ;  /* 0x0000000416037810 */ /* 0x040fe40007ffe0ff */
[----:B------:R-:W-:Y:S02]  /*74c0*/  LEA.HI.X.SX32 R5, R5, RZ, 0x1, P1 ;  /* 0x000000ff05057211 */ /* 0x000fe400008f0eff */
[----:B------:R-:W-:-:S02]  /*74d0*/  IADD3 R4, PT, PT, R22, 0x6, RZ ;  /* 0x0000000616047810 */ /* 0x000fc40007ffe0ff */
[----:B------:R-:W-:Y:S02]  /*74e0*/  ISETP.GE.AND P1, PT, R3, UR5, PT ;  /* 0x0000000503007c0c */ /* 0x000fe4000bf26270 */
[----:B------:R-:W-:Y:S02]  /*74f0*/  ISETP.GE.AND P2, PT, R4, UR5, PT ;  /* 0x0000000504007c0c */ /* 0x000fe4000bf46270 */
[----:B----4-:R-:W-:-:S04]  /*7500*/  LEA R2, P3, R0, UR6, 0x1 ;  /* 0x0000000600027c11 */ /* 0x010fc8000f8608ff */
[----:B------:R-:W-:Y:S01]  /*7510*/  LEA.HI.X R3, R0, UR7, R5, 0x1, P3 ;  /* 0x0000000700037c11 */ /* 0x000fe200098f0c05 */
[----:B------:R-:W-:Y:S08]  /*7520*/  @P0 BRA `(.L_x_96) ;  /* 0x0000000000140947 */ /* 0x000ff00003800000 */
[----:B------:R-:W-:Y:S01]  /*7530*/  IADD3 R0, PT, PT, R22, 0x3, RZ ;  /* 0x0000000316007810 */ /* 0x000fe20007ffe0ff */
[----:B------:R0:W-:Y:S03]  /*7540*/  STG.E.U16 desc[UR14][R2.64+0x4], R76 ;  /* 0x0000044c02007986 */ /* 0x0001e6000c10150e */
[----:B------:R-:W-:Y:S02]  /*7550*/  ISETP.GE.AND P0, PT, R0, UR5, PT ;  /* 0x0000000500007c0c */ /* 0x000fe4000bf06270 */
[----:B------:R-:W-:-:S11]  /*7560*/  PRMT R0, R76, 0x7632, R0 ;  /* 0x000076324c007816 */ /* 0x000fd60000000000 */
[----:B------:R0:W-:Y:S02]  /*7570*/  @!P0 STG.E.U16 desc[UR14][R2.64+0x6], R0 ;  /* 0x0000060002008986 */ /* 0x0001e4000c10150e */
.L_x_96:
[----:B------:R-:W-:Y:S05]  /*7580*/  BSYNC.RECONVERGENT B0 ;  /* 0x0000000000007941 */ /* 0x000fea0003800200 */
.L_x_95:
[----:B------:R-:W-:Y:S04]  /*7590*/  BSSY.RECONVERGENT B0, `(.L_x_97) ;  /* 0x0000007000007945 */ /* 0x000fe80003800200 */
[----:B------:R-:W-:Y:S05]  /*75a0*/  @P1 BRA `(.L_x_98) ;  /* 0x0000000000141947 */ /* 0x000fea0003800000 */
[----:B0-----:R-:W-:Y:S01]  /*75b0*/  IADD3 R0, PT, PT, R22, 0x5, RZ ;  /* 0x0000000516007810 */ /* 0x001fe20007ffe0ff */
[----:B------:R1:W-:Y:S03]  /*75c0*/  STG.E.U16 desc[UR14][R2.64+0x8], R79 ;  /* 0x0000084f02007986 */ /* 0x0003e6000c10150e */
[----:B------:R-:W-:Y:S02]  /*75d0*/  ISETP.GE.AND P0, PT, R0, UR5, PT ;  /* 0x0000000500007c0c */ /* 0x000fe4000bf06270 */
[----:B------:R-:W-:-:S11]  /*75e0*/  PRMT R0, R79, 0x7632, R0 ;  /* 0x000076324f007816 */ /* 0x000fd60000000000 */
[----:B------:R1:W-:Y:S02]  /*75f0*/  @!P0 STG.E.U16 desc[UR14][R2.64+0xa], R0 ;  /* 0x00000a0002008986 */ /* 0x0003e4000c10150e */
.L_x_98:
[----:B------:R-:W-:Y:S05]  /*7600*/  BSYNC.RECONVERGENT B0 ;  /* 0x0000000000007941 */ /* 0x000fea0003800200 */
.L_x_97:
[----:B------:R-:W-:Y:S05]  /*7610*/  @P2 EXIT ;  /* 0x000000000000294d */ /* 0x000fea0003800000 */
[----:B------:R-:W-:Y:S01]  /*7620*/  IADD3 R22, PT, PT, R22, 0x7, RZ ;  /* 0x0000000716167810 */ /* 0x000fe20007ffe0ff */
[----:B------:R2:W-:Y:S03]  /*7630*/  STG.E.U16 desc[UR14][R2.64+0xc], R78 ;  /* 0x00000c4e02007986 */ /* 0x0005e6000c10150e */
[----:B------:R-:W-:-:S13]  /*7640*/  ISETP.GE.AND P0, PT, R22, UR5, PT ;  /* 0x0000000516007c0c */ /* 0x000fda000bf06270 */
[----:B--2---:R-:W-:Y:S05]  /*7650*/  @P0 EXIT ;  /* 0x000000000000094d */ /* 0x004fea0003800000 */
[----:B------:R-:W-:-:S05]  /*7660*/  PRMT R78, R78, 0x7632, R78 ;  /* 0x000076324e4e7816 */ /* 0x000fca000000004e */
[----:B------:R-:W-:Y:S01]  /*7670*/  STG.E.U16 desc[UR14][R2.64+0xe], R78 ;  /* 0x00000e4e02007986 */ /* 0x000fe2000c10150e */
[----:B------:R-:W-:Y:S05]  /*7680*/  EXIT ;  /* 0x000000000000794d */ /* 0x000fea0003800000 */
.L_x_99:
        /* <DEDUP_REMOVED lines=15> */
.L_x_101:


//--------------------- .nv.shared.reserved.0     --------------------------
	.section	.nv.shared.reserved.0,"aw",@nobits
	.weak		__nv_reservedSMEM_offset_0_alias
	.size		__nv_reservedSMEM_offset_0_alias, 0, 64
	.other		__nv_reservedSMEM_offset_0_alias,@"STO_CUDA_RESERVED_SHARED STV_DEFAULT"
__nv_reservedSMEM_offset_0_alias:
	.zero		0
	.zero		64


//--------------------- .nv.shared._Z16gemm_bf16_kernelPK13__nv_bfloat16S1_PS_iiiiii --------------------------
	.section	.nv.shared._Z16gemm_bf16_kernelPK13__nv_bfloat16S1_PS_iiiiii,"aw",@nobits
	.sectionflags	@""
	.align	16
.nv.shared._Z16gemm_bf16_kernelPK13__nv_bfloat16S1_PS_iiiiii:
	.zero		38912


//--------------------- .nv.constant0._Z23add_bias_bf16_optimizedP13__nv_bfloat16PKS_ii --------------------------
	.section	.nv.constant0._Z23add_bias_bf16_optimizedP13__nv_bfloat16PKS_ii,"a",@progbits
	.sectionflags	@""
	.align	4
.nv.constant0._Z23add_bias_bf16_optimizedP13__nv_bfloat16PKS_ii:
	.zero		920


//--------------------- .nv.constant0._Z16gemm_bf16_kernelPK13__nv_bfloat16S1_PS_iiiiii --------------------------
	.section	.nv.constant0._Z16gemm_bf16_kernelPK13__nv_bfloat16S1_PS_iiiiii,"a",@progbits
	.sectionflags	@""
	.align	4
.nv.constant0._Z16gemm_bf16_kernelPK13__nv_bfloat16S1_PS_iiiiii:
	.zero		944


//--------------------- SYMBOLS --------------------------

	.type		.nv.reservedSmem.offset0,@object
	.size		.nv.reservedSmem.offset0,0x4
	.type		.nv.reservedSmem.cap,@object
	.size		.nv.reservedSmem.cap,0x4
